// auto-generated by cutlass_sweep.gemm — config: {"arch": "sm_100", "cluster_m": 1, "cluster_n": 1, "dtype": "e5m2", "dtype_b": "e5m2", "layout": "nt", "stages": 0, "tile_k": 128, "tile_m": 64, "tile_n": 256}
#include "cutlass/cutlass.h"
#include "cutlass/gemm/collective/collective_builder.hpp"
#include "cutlass/gemm/device/gemm_universal_adapter.h"
#include "cutlass/gemm/kernel/gemm_universal.hpp"
#include "cutlass/epilogue/collective/collective_builder.hpp"

using ElemA = cutlass::float_e5m2_t;
using ElemB = cutlass::float_e5m2_t;
using ElemCD = cutlass::float_e5m2_t;
using Acc  = float;
using TileShape    = cute::Shape<cute::_64, cute::_256, cute::_128>;
using ClusterShape = cute::Shape<cute::_1, cute::_1, cute::_1>;

using CollectiveEpilogue = typename cutlass::epilogue::collective::CollectiveBuilder<
    cutlass::arch::Sm100, cutlass::arch::OpClassTensorOp,
    TileShape, ClusterShape,
    cutlass::epilogue::collective::EpilogueTileAuto,
    Acc, Acc,
    ElemCD, cutlass::layout::RowMajor, 128 / cutlass::sizeof_bits<ElemCD>::value,
    ElemCD, cutlass::layout::RowMajor, 128 / cutlass::sizeof_bits<ElemCD>::value,
    cutlass::epilogue::collective::EpilogueScheduleAuto
  >::CollectiveOp;

using CollectiveMainloop = typename cutlass::gemm::collective::CollectiveBuilder<
    cutlass::arch::Sm100, cutlass::arch::OpClassTensorOp,
    ElemA, cutlass::layout::RowMajor, 128 / cutlass::sizeof_bits<ElemA>::value,
    ElemB, cutlass::layout::ColumnMajor, 128 / cutlass::sizeof_bits<ElemB>::value,
    Acc,
    TileShape, ClusterShape,
    cutlass::gemm::collective::StageCountAutoCarveout<static_cast<int>(sizeof(typename CollectiveEpilogue::SharedStorage))>,
    cutlass::gemm::collective::KernelScheduleAuto
  >::CollectiveOp;

using GemmKernel = cutlass::gemm::kernel::GemmUniversal<
    cute::Shape<int,int,int,int>,
    CollectiveMainloop,
    CollectiveEpilogue
>;
using Gemm = cutlass::gemm::device::GemmUniversalAdapter<GemmKernel>;

// Force the device kernel symbol into the cubin without needing a host main.
auto* _anchor = &cutlass::device_kernel<GemmKernel>;


// ===== COMPILED SASS (sm_100a) =====

	.target	sm_100a

	.elftype	@"ET_EXEC"


//--------------------- .note.nv.tkinfo           --------------------------
	.section	.note.nv.tkinfo,"",@"SHT_NOTE"
	.sectionflags	@"SHF_NOTE_NV_TKINFO"
	.tkinfo
        /*0018*/ 	.word	0x00000002
        /*0030*/ 	.string	""
        /*0030*/ 	.string	"ptxas"
        /*0030*/ 	.string	"Cuda compilation tools, release 13.0, V13.0.88"
        /*0030*/ 	.string	"Build cuda_13.0.r13.0/compiler.36424714_0"
        /*0030*/ 	.string	"-arch sm_100a -m 64 "



//--------------------- .note.nv.cuinfo           --------------------------
	.section	.note.nv.cuinfo,"",@"SHT_NOTE"
	.sectionflags	@"SHF_NOTE_NV_CUINFO"
        /*0018*/ 	.short	0x0002
        /*001a*/ 	.short	0x0064
        /*001c*/ 	.short	0x0082
	.zero		2


//--------------------- .nv.info                  --------------------------
	.section	.nv.info,"",@"SHT_CUDA_INFO"
	.align	4


	//----- nvinfo : EIATTR_REGCOUNT
	.align		4
        /*0000*/ 	.byte	0x04, 0x2f
        /*0002*/ 	.short	(.L_20 - .L_19)
	.align		4
.L_19:
        /*0004*/ 	.word	index@(_ZN7cutlass13device_kernelINS_4gemm6kernel13GemmUniversalIN4cute5tupleIJiiiiEEENS1_10collective13CollectiveMmaINS1_35MainloopSm100TmaUmmaWarpSpecializedILi5ELi2ELi4ENS5_IJNS4_1CILi1EEESB_SB_EEEEENS5_IJNSA_ILi64EEENSA_ILi256EEENSA_ILi128EEEEEENS_12float_e5m2_tENS5_IJlSB_lEEESI_SJ_NS4_8TiledMMAINS4_8MMA_AtomIJNS4_10MMA_TraitsINS4_19SM100_MMA_F8F6F4_SSEJSI_SI_fSE_SF_NS4_17integral_constantINS4_4UMMA5MajorELSQ_0EEESR_NSO_INSP_7ScaleInELSS_0EEEST_EEEEEENS4_6LayoutISC_NS5_IJNSA_ILi0EEESX_SX_EEEEENS5_IJNS4_10UnderscoreES10_S10_EEEEENS4_13SM90_TMA_LOADENS4_14ComposedLayoutINS4_7SwizzleILi3ELi4ELi3EEENS4_18smem_ptr_flag_bitsILi8EEENSW_INS5_IJNSA_ILi8EEESG_EEENS5_IJSG_SB_EEEEEEEvNS4_8identityES13_S1D_vS1E_EENS_8epilogue10collective18CollectiveEpilogueINS1G_23Sm100TmaWarpSpecializedILi4ELi2ELi32ELb0ELb0EEEJSH_NS5_IJNSW_ISE_SB_EES1L_EEESI_SJ_SI_SJ_NS1G_6fusion15FusionCallbacksIS1K_NS1N_17LinearCombinationISI_fSI_fLNS_15FloatRoundStyleE2EEESH_S1M_JEEENS4_5SM1004TMEM4LOAD26SM100_TMEM_LOAD_16dp32b32xES13_NS14_INS15_ILi2ELi4ELi3EEES18_NSW_INS5_IJS19_SE_EEENS5_IJSE_SB_EEEEEEENS4_39AutoVectorizingCopyWithAssumedAlignmentILi128EEENS4_14SM90_TMA_STOREES21_S23_S23_EEEvvEEEEvNT_6ParamsE)
        /*0008*/ 	.word	0x00000079


	//----- nvinfo : EIATTR_FRAME_SIZE
	.align		4
.L_20:
        /*000c*/ 	.byte	0x04, 0x11
        /*000e*/ 	.short	(.L_22 - .L_21)
	.align		4
.L_21:
        /*0010*/ 	.word	index@($__internal_2_$__cuda_sm10x_tcgen05_guardrail_trap_unallocated_columns_being_dealloced)
        /*0014*/ 	.word	0x00000000


	//----- nvinfo : EIATTR_FRAME_SIZE
	.align		4
.L_22:
        /*0018*/ 	.byte	0x04, 0x11
        /*001a*/ 	.short	(.L_24 - .L_23)
	.align		4
.L_23:
        /*001c*/ 	.word	index@($__internal_1_$__cuda_sm10x_tcgen05_guardrail_trap_phase_invalid_during_alloc)
        /*0020*/ 	.word	0x00000000


	//----- nvinfo : EIATTR_FRAME_SIZE
	.align		4
.L_24:
        /*0024*/ 	.byte	0x04, 0x11
        /*0026*/ 	.short	(.L_26 - .L_25)
	.align		4
.L_25:
        /*0028*/ 	.word	index@($__internal_0_$__cuda_sm10x_tcgen05_guardrail_trap_col_being_dealloced_not_returned_by_alloc)
        /*002c*/ 	.word	0x00000000


	//----- nvinfo : EIATTR_FRAME_SIZE
	.align		4
.L_26:
        /*0030*/ 	.byte	0x04, 0x11
        /*0032*/ 	.short	(.L_28 - .L_27)
	.align		4
.L_27:
        /*0034*/ 	.word	index@(_ZN7cutlass13device_kernelINS_4gemm6kernel13GemmUniversalIN4cute5tupleIJiiiiEEENS1_10collective13CollectiveMmaINS1_35MainloopSm100TmaUmmaWarpSpecializedILi5ELi2ELi4ENS5_IJNS4_1CILi1EEESB_SB_EEEEENS5_IJNSA_ILi64EEENSA_ILi256EEENSA_ILi128EEEEEENS_12float_e5m2_tENS5_IJlSB_lEEESI_SJ_NS4_8TiledMMAINS4_8MMA_AtomIJNS4_10MMA_TraitsINS4_19SM100_MMA_F8F6F4_SSEJSI_SI_fSE_SF_NS4_17integral_constantINS4_4UMMA5MajorELSQ_0EEESR_NSO_INSP_7ScaleInELSS_0EEEST_EEEEEENS4_6LayoutISC_NS5_IJNSA_ILi0EEESX_SX_EEEEENS5_IJNS4_10UnderscoreES10_S10_EEEEENS4_13SM90_TMA_LOADENS4_14ComposedLayoutINS4_7SwizzleILi3ELi4ELi3EEENS4_18smem_ptr_flag_bitsILi8EEENSW_INS5_IJNSA_ILi8EEESG_EEENS5_IJSG_SB_EEEEEEEvNS4_8identityES13_S1D_vS1E_EENS_8epilogue10collective18CollectiveEpilogueINS1G_23Sm100TmaWarpSpecializedILi4ELi2ELi32ELb0ELb0EEEJSH_NS5_IJNSW_ISE_SB_EES1L_EEESI_SJ_SI_SJ_NS1G_6fusion15FusionCallbacksIS1K_NS1N_17LinearCombinationISI_fSI_fLNS_15FloatRoundStyleE2EEESH_S1M_JEEENS4_5SM1004TMEM4LOAD26SM100_TMEM_LOAD_16dp32b32xES13_NS14_INS15_ILi2ELi4ELi3EEES18_NSW_INS5_IJS19_SE_EEENS5_IJSE_SB_EEEEEEENS4_39AutoVectorizingCopyWithAssumedAlignmentILi128EEENS4_14SM90_TMA_STOREES21_S23_S23_EEEvvEEEEvNT_6ParamsE)
        /*0038*/ 	.word	0x00000000


	//----- nvinfo : EIATTR_MIN_STACK_SIZE
	.align		4
.L_28:
        /*003c*/ 	.byte	0x04, 0x12
        /*003e*/ 	.short	(.L_30 - .L_29)
	.align		4
.L_29:
        /*0040*/ 	.word	index@(_ZN7cutlass13device_kernelINS_4gemm6kernel13GemmUniversalIN4cute5tupleIJiiiiEEENS1_10collective13CollectiveMmaINS1_35MainloopSm100TmaUmmaWarpSpecializedILi5ELi2ELi4ENS5_IJNS4_1CILi1EEESB_SB_EEEEENS5_IJNSA_ILi64EEENSA_ILi256EEENSA_ILi128EEEEEENS_12float_e5m2_tENS5_IJlSB_lEEESI_SJ_NS4_8TiledMMAINS4_8MMA_AtomIJNS4_10MMA_TraitsINS4_19SM100_MMA_F8F6F4_SSEJSI_SI_fSE_SF_NS4_17integral_constantINS4_4UMMA5MajorELSQ_0EEESR_NSO_INSP_7ScaleInELSS_0EEEST_EEEEEENS4_6LayoutISC_NS5_IJNSA_ILi0EEESX_SX_EEEEENS5_IJNS4_10UnderscoreES10_S10_EEEEENS4_13SM90_TMA_LOADENS4_14ComposedLayoutINS4_7SwizzleILi3ELi4ELi3EEENS4_18smem_ptr_flag_bitsILi8EEENSW_INS5_IJNSA_ILi8EEESG_EEENS5_IJSG_SB_EEEEEEEvNS4_8identityES13_S1D_vS1E_EENS_8epilogue10collective18CollectiveEpilogueINS1G_23Sm100TmaWarpSpecializedILi4ELi2ELi32ELb0ELb0EEEJSH_NS5_IJNSW_ISE_SB_EES1L_EEESI_SJ_SI_SJ_NS1G_6fusion15FusionCallbacksIS1K_NS1N_17LinearCombinationISI_fSI_fLNS_15FloatRoundStyleE2EEESH_S1M_JEEENS4_5SM1004TMEM4LOAD26SM100_TMEM_LOAD_16dp32b32xES13_NS14_INS15_ILi2ELi4ELi3EEES18_NSW_INS5_IJS19_SE_EEENS5_IJSE_SB_EEEEEEENS4_39AutoVectorizingCopyWithAssumedAlignmentILi128EEENS4_14SM90_TMA_STOREES21_S23_S23_EEEvvEEEEvNT_6ParamsE)
        /*0044*/ 	.word	0x00000000
.L_30:


//--------------------- .nv.compat                --------------------------
	.section	.nv.compat,"",@"SHT_CUDA_COMPAT_INFO"
	.align	4
        /*0000*/ 	.byte	0x02, 0x09, 0x01, 0x00, 0x02, 0x02, 0x02, 0x00, 0x02, 0x05, 0x05, 0x00, 0x03, 0x07, 0x01, 0x01
        /*0010*/ 	.byte	0x02, 0x03, 0x01, 0x00, 0x02, 0x06, 0x01, 0x00, 0x04, 0x0b, 0x08, 0x00, 0x09, 0x00, 0x00, 0x00
        /*0020*/ 	.byte	0x00, 0x00, 0x00, 0x00


//--------------------- .nv.info._ZN7cutlass13device_kernelINS_4gemm6kernel13GemmUniversalIN4cute5tupleIJiiiiEEENS1_10collective13CollectiveMmaINS1_35MainloopSm100TmaUmmaWarpSpecializedILi5ELi2ELi4ENS5_IJNS4_1CILi1EEESB_SB_EEEEENS5_IJNSA_ILi64EEENSA_ILi256EEENSA_ILi128EEEEEENS_12float_e5m2_tENS5_IJlSB_lEEESI_SJ_NS4_8TiledMMAINS4_8MMA_AtomIJNS4_10MMA_TraitsINS4_19SM100_MMA_F8F6F4_SSEJSI_SI_fSE_SF_NS4_17integral_constantINS4_4UMMA5MajorELSQ_0EEESR_NSO_INSP_7ScaleInELSS_0EEEST_EEEEEENS4_6LayoutISC_NS5_IJNSA_ILi0EEESX_SX_EEEEENS5_IJNS4_10UnderscoreES10_S10_EEEEENS4_13SM90_TMA_LOADENS4_14ComposedLayoutINS4_7SwizzleILi3ELi4ELi3EEENS4_18smem_ptr_flag_bitsILi8EEENSW_INS5_IJNSA_ILi8EEESG_EEENS5_IJSG_SB_EEEEEEEvNS4_8identityES13_S1D_vS1E_EENS_8epilogue10collective18CollectiveEpilogueINS1G_23Sm100TmaWarpSpecializedILi4ELi2ELi32ELb0ELb0EEEJSH_NS5_IJNSW_ISE_SB_EES1L_EEESI_SJ_SI_SJ_NS1G_6fusion15FusionCallbacksIS1K_NS1N_17LinearCombinationISI_fSI_fLNS_15FloatRoundStyleE2EEESH_S1M_JEEENS4_5SM1004TMEM4LOAD26SM100_TMEM_LOAD_16dp32b32xES13_NS14_INS15_ILi2ELi4ELi3EEES18_NSW_INS5_IJS19_SE_EEENS5_IJSE_SB_EEEEEEENS4_39AutoVectorizingCopyWithAssumedAlignmentILi128EEENS4_14SM90_TMA_STOREES21_S23_S23_EEEvvEEEEvNT_6ParamsE --------------------------
	.section	.nv.info._ZN7cutlass13device_kernelINS_4gemm6kernel13GemmUniversalIN4cute5tupleIJiiiiEEENS1_10collective13CollectiveMmaINS1_35MainloopSm100TmaUmmaWarpSpecializedILi5ELi2ELi4ENS5_IJNS4_1CILi1EEESB_SB_EEEEENS5_IJNSA_ILi64EEENSA_ILi256EEENSA_ILi128EEEEEENS_12float_e5m2_tENS5_IJlSB_lEEESI_SJ_NS4_8TiledMMAINS4_8MMA_AtomIJNS4_10MMA_TraitsINS4_19SM100_MMA_F8F6F4_SSEJSI_SI_fSE_SF_NS4_17integral_constantINS4_4UMMA5MajorELSQ_0EEESR_NSO_INSP_7ScaleInELSS_0EEEST_EEEEEENS4_6LayoutISC_NS5_IJNSA_ILi0EEESX_SX_EEEEENS5_IJNS4_10UnderscoreES10_S10_EEEEENS4_13SM90_TMA_LOADENS4_14ComposedLayoutINS4_7SwizzleILi3ELi4ELi3EEENS4_18smem_ptr_flag_bitsILi8EEENSW_INS5_IJNSA_ILi8EEESG_EEENS5_IJSG_SB_EEEEEEEvNS4_8identityES13_S1D_vS1E_EENS_8epilogue10collective18CollectiveEpilogueINS1G_23Sm100TmaWarpSpecializedILi4ELi2ELi32ELb0ELb0EEEJSH_NS5_IJNSW_ISE_SB_EES1L_EEESI_SJ_SI_SJ_NS1G_6fusion15FusionCallbacksIS1K_NS1N_17LinearCombinationISI_fSI_fLNS_15FloatRoundStyleE2EEESH_S1M_JEEENS4_5SM1004TMEM4LOAD26SM100_TMEM_LOAD_16dp32b32xES13_NS14_INS15_ILi2ELi4ELi3EEES18_NSW_INS5_IJS19_SE_EEENS5_IJSE_SB_EEEEEEENS4_39AutoVectorizingCopyWithAssumedAlignmentILi128EEENS4_14SM90_TMA_STOREES21_S23_S23_EEEvvEEEEvNT_6ParamsE,"",@"SHT_CUDA_INFO"
	.sectionflags	@""
	.align	4


	//----- nvinfo : EIATTR_CUDA_API_VERSION
	.align		4
        /*0000*/ 	.byte	0x04, 0x37
        /*0002*/ 	.short	(.L_32 - .L_31)
.L_31:
        /*0004*/ 	.word	0x00000082


	//----- nvinfo : EIATTR_KPARAM_INFO
	.align		4
.L_32:
        /*0008*/ 	.byte	0x04, 0x17
        /*000a*/ 	.short	(.L_34 - .L_33)
.L_33:
        /*000c*/ 	.word	0x00000000
        /*0010*/ 	.short	0x0000
        /*0012*/ 	.short	0x0000
        /*0014*/ 	.byte	0x00, 0xf0, 0x01, 0x20


	//----- nvinfo : EIATTR_AT_ENTRY_FRAGMENTS
	.align		4
.L_34:
        /*0018*/ 	.byte	0x04, 0x4f
        /*001a*/ 	.short	(.L_36 - .L_35)


	//   ....[0]....
.L_35:
        /*001c*/ 	.word	0x00000006


	//----- nvinfo : EIATTR_RESERVED_SMEM_USED
	.align		4
.L_36:
        /*0020*/ 	.byte	0x01, 0x41
	.zero		2


	//----- nvinfo : EIATTR_SPARSE_MMA_MASK
	.align		4
        /*0024*/ 	.byte	0x03, 0x50
        /*0026*/ 	.short	0x0000


	//----- nvinfo : EIATTR_TCGEN05_1CTA_USED
	.align		4
        /*0028*/ 	.byte	0x01, 0x51
	.zero		2


	//----- nvinfo : EIATTR_MAXREG_COUNT
	.align		4
        /*002c*/ 	.byte	0x03, 0x1b
        /*002e*/ 	.short	0x00ff


	//----- nvinfo : EIATTR_NUM_BARRIERS
	.align		4
        /*0030*/ 	.byte	0x02, 0x4c
        /*0032*/ 	.byte	0x07
	.zero		1


	//----- nvinfo : EIATTR_EXTERNS
	.align		4
        /*0034*/ 	.byte	0x04, 0x0f
        /*0036*/ 	.short	(.L_38 - .L_37)


	//   ....[0]....
	.align		4
.L_37:
        /*0038*/ 	.word	index@(__assertfail)


	//----- nvinfo : EIATTR_MERCURY_ISA_VERSION
	.align		4
.L_38:
        /*003c*/ 	.byte	0x03, 0x5f
        /*003e*/ 	.short	0x0101


	//----- nvinfo : EIATTR_INT_WARP_WIDE_INSTR_OFFSETS
	.align		4
        /*0040*/ 	.byte	0x04, 0x31
        /*0042*/ 	.short	(.L_40 - .L_39)


	//   ....[0]....
.L_39:
        /*0044*/ 	.word	0x00001e00


	//   ....[1]....
        /*0048*/ 	.word	0x00003930


	//   ....[2]....
        /*004c*/ 	.word	0x00003960


	//   ....[3]....
        /*0050*/ 	.word	0x000039b0


	//   ....[4]....
        /*0054*/ 	.word	0x000042d0


	//   ....[5]....
        /*0058*/ 	.word	0x00004330


	//   ....[6]....
        /*005c*/ 	.word	0x00004410


	//   ....[7]....
        /*0060*/ 	.word	0x00004480


	//   ....[8]....
        /*0064*/ 	.word	0x00004590


	//   ....[9]....
        /*0068*/ 	.word	0x00004620


	//   ....[10]....
        /*006c*/ 	.word	0x000047f0


	//   ....[11]....
        /*0070*/ 	.word	0x00004950


	//----- nvinfo : EIATTR_COOP_GROUP_MASK_REGIDS
	.align		4
.L_40:
        /*0074*/ 	.byte	0x04, 0x29
        /*0076*/ 	.short	(.L_42 - .L_41)


	//   ....[0]....
.L_41:
        /*0078*/ 	.word	0xffffffff


	//   ....[1]....
        /*007c*/ 	.word	0xffffffff


	//   ....[2]....
        /*0080*/ 	.word	0xffffffff


	//   ....[3]....
        /*0084*/ 	.word	0xffffffff


	//   ....[4]....
        /*0088*/ 	.word	0xffffffff


	//   ....[5]....
        /*008c*/ 	.word	0xffffffff


	//   ....[6]....
        /*0090*/ 	.word	0xffffffff


	//   ....[7]....
        /*0094*/ 	.word	0xffffffff


	//   ....[8]....
        /*0098*/ 	.word	0xffffffff


	//   ....[9]....
        /*009c*/ 	.word	0xffffffff


	//   ....[10]....
        /*00a0*/ 	.word	0xffffffff


	//   ....[11]....
        /*00a4*/ 	.word	0xffffffff


	//   ....[12]....
        /*00a8*/ 	.word	0xffffffff


	//----- nvinfo : EIATTR_COOP_GROUP_INSTR_OFFSETS
	.align		4
.L_42:
        /*00ac*/ 	.byte	0x04, 0x28
        /*00ae*/ 	.short	(.L_44 - .L_43)


	//   ....[0]....
.L_43:
        /*00b0*/ 	.word	0x00000090


	//   ....[1]....
        /*00b4*/ 	.word	0x000004d0


	//   ....[2]....
        /*00b8*/ 	.word	0x00000660


	//   ....[3]....
        /*00bc*/ 	.word	0x00000800


	//   ....[4]....
        /*00c0*/ 	.word	0x00000900


	//   ....[5]....
        /*00c4*/ 	.word	0x00000a70


	//   ....[6]....
        /*00c8*/ 	.word	0x00000c10


	//   ....[7]....
        /*00cc*/ 	.word	0x00001ce0


	//   ....[8]....
        /*00d0*/ 	.word	0x00002b50


	//   ....[9]....
        /*00d4*/ 	.word	0x00002d60


	//   ....[10]....
        /*00d8*/ 	.word	0x00002d90


	//   ....[11]....
        /*00dc*/ 	.word	0x00003820


	//   ....[12]....
        /*00e0*/ 	.word	0x00003a50


	//----- nvinfo : EIATTR_VRC_CTA_INIT_COUNT
	.align		4
.L_44:
        /*00e4*/ 	.byte	0x02, 0x4a
        /*00e6*/ 	.byte	0x80
	.zero		1


	//----- nvinfo : EIATTR_SYSCALL_OFFSETS
	.align		4
        /*00e8*/ 	.byte	0x04, 0x46
        /*00ea*/ 	.short	(.L_46 - .L_45)


	//   ....[0]....
.L_45:
        /*00ec*/ 	.word	0x000053d0


	//   ....[1]....
        /*00f0*/ 	.word	0x00005510


	//   ....[2]....
        /*00f4*/ 	.word	0x00005d10


	//   ....[3]....
        /*00f8*/ 	.word	0x00006ab0


	//   ....[4]....
        /*00fc*/ 	.word	0x00007810


	//   ....[5]....
        /*0100*/ 	.word	0x000085a0


	//----- nvinfo : EIATTR_MBARRIER_INSTR_OFFSETS
	.align		4
.L_46:
        /*0104*/ 	.byte	0x04, 0x39
        /*0106*/ 	.short	(.L_48 - .L_47)


	//   ....[0]....
.L_47:
        /*0108*/ 	.word	0x000005b0
        /*010c*/ 	.word	0x000000ff
        /*0110*/ 	.word	0x00000000
        /*0114*/ 	.short	0x0100
        /*0116*/ 	.byte	0x05
	.zero		1


	//   ....[1]....
        /*0118*/ 	.word	0x000005c0
        /*011c*/ 	.word	0x000000ff
        /*0120*/ 	.word	0x00000028
        /*0124*/ 	.short	0x0100
        /*0126*/ 	.byte	0x05
	.zero		1


	//   ....[2]....
        /*0128*/ 	.word	0x000005d0
        /*012c*/ 	.word	0x000000ff
        /*0130*/ 	.word	0x00000008
        /*0134*/ 	.short	0x0100
        /*0136*/ 	.byte	0x05
	.zero		1


	//   ....[3]....
        /*0138*/ 	.word	0x000005e0
        /*013c*/ 	.word	0x000000ff
        /*0140*/ 	.word	0x00000030
        /*0144*/ 	.short	0x0100
        /*0146*/ 	.byte	0x05
	.zero		1


	//   ....[4]....
        /*0148*/ 	.word	0x000005f0
        /*014c*/ 	.word	0x000000ff
        /*0150*/ 	.word	0x00000010
        /*0154*/ 	.short	0x0100
        /*0156*/ 	.byte	0x05
	.zero		1


	//   ....[5]....
        /*0158*/ 	.word	0x00000600
        /*015c*/ 	.word	0x000000ff
        /*0160*/ 	.word	0x00000038
        /*0164*/ 	.short	0x0100
        /*0166*/ 	.byte	0x05
	.zero		1


	//   ....[6]....
        /*0168*/ 	.word	0x00000610
        /*016c*/ 	.word	0x000000ff
        /*0170*/ 	.word	0x00000018
        /*0174*/ 	.short	0x0100
        /*0176*/ 	.byte	0x05
	.zero		1


	//   ....[7]....
        /*0178*/ 	.word	0x00000620
        /*017c*/ 	.word	0x000000ff
        /*0180*/ 	.word	0x00000040
        /*0184*/ 	.short	0x0100
        /*0186*/ 	.byte	0x05
	.zero		1


	//   ....[8]....
        /*0188*/ 	.word	0x00000630
        /*018c*/ 	.word	0x000000ff
        /*0190*/ 	.word	0x00000020
        /*0194*/ 	.short	0x0100
        /*0196*/ 	.byte	0x05
	.zero		1


	//   ....[9]....
        /*0198*/ 	.word	0x00000640
        /*019c*/ 	.word	0x000000ff
        /*01a0*/ 	.word	0x00000048
        /*01a4*/ 	.short	0x0100
        /*01a6*/ 	.byte	0x05
	.zero		1


	//   ....[10]....
        /*01a8*/ 	.word	0x00000770
        /*01ac*/ 	.word	0x000000ff
        /*01b0*/ 	.word	0x00000050
        /*01b4*/ 	.short	0x0100
        /*01b6*/ 	.byte	0x07
	.zero		1


	//   ....[11]....
        /*01b8*/ 	.word	0x00000780
        /*01bc*/ 	.word	0x000000ff
        /*01c0*/ 	.word	0x00000070
        /*01c4*/ 	.short	0x0100
        /*01c6*/ 	.byte	0x07
	.zero		1


	//   ....[12]....
        /*01c8*/ 	.word	0x00000790
        /*01cc*/ 	.word	0x000000ff
        /*01d0*/ 	.word	0x00000058
        /*01d4*/ 	.short	0x0100
        /*01d6*/ 	.byte	0x07
	.zero		1


	//   ....[13]....
        /*01d8*/ 	.word	0x000007a0
        /*01dc*/ 	.word	0x000000ff
        /*01e0*/ 	.word	0x00000078
        /*01e4*/ 	.short	0x0100
        /*01e6*/ 	.byte	0x07
	.zero		1


	//   ....[14]....
        /*01e8*/ 	.word	0x000007b0
        /*01ec*/ 	.word	0x000000ff
        /*01f0*/ 	.word	0x00000060
        /*01f4*/ 	.short	0x0100
        /*01f6*/ 	.byte	0x07
	.zero		1


	//   ....[15]....
        /*01f8*/ 	.word	0x000007c0
        /*01fc*/ 	.word	0x000000ff
        /*0200*/ 	.word	0x00000080
        /*0204*/ 	.short	0x0100
        /*0206*/ 	.byte	0x07
	.zero		1


	//   ....[16]....
        /*0208*/ 	.word	0x000007d0
        /*020c*/ 	.word	0x000000ff
        /*0210*/ 	.word	0x00000068
        /*0214*/ 	.short	0x0100
        /*0216*/ 	.byte	0x07
	.zero		1


	//   ....[17]....
        /*0218*/ 	.word	0x000007e0
        /*021c*/ 	.word	0x000000ff
        /*0220*/ 	.word	0x00000088
        /*0224*/ 	.short	0x0100
        /*0226*/ 	.byte	0x07
	.zero		1


	//   ....[18]....
        /*0228*/ 	.word	0x000008d0
        /*022c*/ 	.word	0x000000ff
        /*0230*/ 	.word	0x00000090
        /*0234*/ 	.short	0x0100
        /*0236*/ 	.byte	0x05
	.zero		1


	//   ....[19]....
        /*0238*/ 	.word	0x000008e0
        /*023c*/ 	.word	0x000000ff
        /*0240*/ 	.word	0x00000098
        /*0244*/ 	.short	0x0100
        /*0246*/ 	.byte	0x05
	.zero		1


	//   ....[20]....
        /*0248*/ 	.word	0x00000a20
        /*024c*/ 	.word	0x000000ff
        /*0250*/ 	.word	0x000000a0
        /*0254*/ 	.short	0x0100
        /*0256*/ 	.byte	0x05
	.zero		1


	//   ....[21]....
        /*0258*/ 	.word	0x00000a30
        /*025c*/ 	.word	0x000000ff
        /*0260*/ 	.word	0x000000b0
        /*0264*/ 	.short	0x0100
        /*0266*/ 	.byte	0x05
	.zero		1


	//   ....[22]....
        /*0268*/ 	.word	0x00000a40
        /*026c*/ 	.word	0x000000ff
        /*0270*/ 	.word	0x000000a8
        /*0274*/ 	.short	0x0100
        /*0276*/ 	.byte	0x05
	.zero		1


	//   ....[23]....
        /*0278*/ 	.word	0x00000a50
        /*027c*/ 	.word	0x000000ff
        /*0280*/ 	.word	0x000000b8
        /*0284*/ 	.short	0x0100
        /*0286*/ 	.byte	0x05
	.zero		1


	//   ....[24]....
        /*0288*/ 	.word	0x00000b80
        /*028c*/ 	.word	0x000000ff
        /*0290*/ 	.word	0x000000c0
        /*0294*/ 	.short	0x0100
        /*0296*/ 	.byte	0x07
	.zero		1


	//   ....[25]....
        /*0298*/ 	.word	0x00000b90
        /*029c*/ 	.word	0x000000ff
        /*02a0*/ 	.word	0x000000e0
        /*02a4*/ 	.short	0x0100
        /*02a6*/ 	.byte	0x07
	.zero		1


	//   ....[26]....
        /*02a8*/ 	.word	0x00000ba0
        /*02ac*/ 	.word	0x000000ff
        /*02b0*/ 	.word	0x000000c8
        /*02b4*/ 	.short	0x0100
        /*02b6*/ 	.byte	0x07
	.zero		1


	//   ....[27]....
        /*02b8*/ 	.word	0x00000bb0
        /*02bc*/ 	.word	0x000000ff
        /*02c0*/ 	.word	0x000000e8
        /*02c4*/ 	.short	0x0100
        /*02c6*/ 	.byte	0x07
	.zero		1


	//   ....[28]....
        /*02c8*/ 	.word	0x00000bc0
        /*02cc*/ 	.word	0x000000ff
        /*02d0*/ 	.word	0x000000d0
        /*02d4*/ 	.short	0x0100
        /*02d6*/ 	.byte	0x07
	.zero		1


	//   ....[29]....
        /*02d8*/ 	.word	0x00000bd0
        /*02dc*/ 	.word	0x000000ff
        /*02e0*/ 	.word	0x000000f0
        /*02e4*/ 	.short	0x0100
        /*02e6*/ 	.byte	0x07
	.zero		1


	//   ....[30]....
        /*02e8*/ 	.word	0x00000be0
        /*02ec*/ 	.word	0x000000ff
        /*02f0*/ 	.word	0x000000d8
        /*02f4*/ 	.short	0x0100
        /*02f6*/ 	.byte	0x07
	.zero		1


	//   ....[31]....
        /*02f8*/ 	.word	0x00000bf0
        /*02fc*/ 	.word	0x000000ff
        /*0300*/ 	.word	0x000000f8
        /*0304*/ 	.short	0x0100
        /*0306*/ 	.byte	0x07
	.zero		1


	//   ....[32]....
        /*0308*/ 	.word	0x00000ce0
        /*030c*/ 	.word	0x000000ff
        /*0310*/ 	.word	0x00000100
        /*0314*/ 	.short	0x0100
        /*0316*/ 	.byte	0x05
	.zero		1


	//   ....[33]....
        /*0318*/ 	.word	0x00000cf0
        /*031c*/ 	.word	0x000000ff
        /*0320*/ 	.word	0x00000110
        /*0324*/ 	.short	0x0100
        /*0326*/ 	.byte	0x05
	.zero		1


	//   ....[34]....
        /*0328*/ 	.word	0x00000d00
        /*032c*/ 	.word	0x000000ff
        /*0330*/ 	.word	0x00000108
        /*0334*/ 	.short	0x0100
        /*0336*/ 	.byte	0x05
	.zero		1


	//   ....[35]....
        /*0338*/ 	.word	0x00000d10
        /*033c*/ 	.word	0x000000ff
        /*0340*/ 	.word	0x00000118
        /*0344*/ 	.short	0x0100
        /*0346*/ 	.byte	0x05
	.zero		1


	//   ....[36]....
        /*0348*/ 	.word	0x000015e0
        /*034c*/ 	.word	0x00000002
        /*0350*/ 	.word	0x00000110
        /*0354*/ 	.short	0x010a
        /*0356*/ 	.byte	0xff
	.zero		1


	//   ....[37]....
        /*0358*/ 	.word	0x00001610
        /*035c*/ 	.word	0x00000002
        /*0360*/ 	.word	0x00000100
        /*0364*/ 	.short	0x0101
        /*0366*/ 	.byte	0xff
	.zero		1


	//   ....[38]....
        /*0368*/ 	.word	0x000016e0
        /*036c*/ 	.word	0x000000ff
        /*0370*/ 	.word	0x00000028
        /*0374*/ 	.short	0x010a
        /*0376*/ 	.byte	0x08
	.zero		1


	//   ....[39]....
        /*0378*/ 	.word	0x00001780
        /*037c*/ 	.word	0x000000ff
        /*0380*/ 	.word	0x00000028
        /*0384*/ 	.short	0x010a
        /*0386*/ 	.byte	0x21
	.zero		1


	//   ....[40]....
        /*0388*/ 	.word	0x000018d0
        /*038c*/ 	.word	0x000000ff
        /*0390*/ 	.word	0x00000028
        /*0394*/ 	.short	0x010a
        /*0396*/ 	.byte	0x08
	.zero		1


	//   ....[41]....
        /*0398*/ 	.word	0x000019e0
        /*039c*/ 	.word	0x000000ff
        /*03a0*/ 	.word	0x00000098
        /*03a4*/ 	.short	0x0101
        /*03a6*/ 	.byte	0x04
	.zero		1


	//   ....[42]....
        /*03a8*/ 	.word	0x00001a00
        /*03ac*/ 	.word	0x000000ff
        /*03b0*/ 	.word	0x00000028
        /*03b4*/ 	.short	0x010a
        /*03b6*/ 	.byte	0x08
	.zero		1


	//   ....[43]....
        /*03b8*/ 	.word	0x00001a80
        /*03bc*/ 	.word	0x000000ff
        /*03c0*/ 	.word	0x00000028
        /*03c4*/ 	.short	0x010a
        /*03c6*/ 	.byte	0x11
	.zero		1


	//   ....[44]....
        /*03c8*/ 	.word	0x00001bd0
        /*03cc*/ 	.word	0x000000ff
        /*03d0*/ 	.word	0x00000028
        /*03d4*/ 	.short	0x010a
        /*03d6*/ 	.byte	0x08
	.zero		1


	//   ....[45]....
        /*03d8*/ 	.word	0x00001d10
        /*03dc*/ 	.word	0x00000002
        /*03e0*/ 	.word	0x000000a0
        /*03e4*/ 	.short	0x010a
        /*03e6*/ 	.byte	0xff
	.zero		1


	//   ....[46]....
        /*03e8*/ 	.word	0x00001dd0
        /*03ec*/ 	.word	0x00000002
        /*03f0*/ 	.word	0x00000000
        /*03f4*/ 	.short	0x0101
        /*03f6*/ 	.byte	0xff
	.zero		1


	//   ....[47]....
        /*03f8*/ 	.word	0x00002330
        /*03fc*/ 	.word	0x000000ff
        /*0400*/ 	.word	0x00000000
        /*0404*/ 	.short	0x010a
        /*0406*/ 	.byte	0x05
	.zero		1


	//   ....[48]....
        /*0408*/ 	.word	0x000023c0
        /*040c*/ 	.word	0x000000ff
        /*0410*/ 	.word	0x00000000
        /*0414*/ 	.short	0x010a
        /*0416*/ 	.byte	0x05
	.zero		1


	//   ....[49]....
        /*0418*/ 	.word	0x00002450
        /*041c*/ 	.word	0x000000ff
        /*0420*/ 	.word	0x00000000
        /*0424*/ 	.short	0x010a
        /*0426*/ 	.byte	0x05
	.zero		1


	//   ....[50]....
        /*0428*/ 	.word	0x000024e0
        /*042c*/ 	.word	0x000000ff
        /*0430*/ 	.word	0x00000000
        /*0434*/ 	.short	0x010a
        /*0436*/ 	.byte	0x05
	.zero		1


	//   ....[51]....
        /*0438*/ 	.word	0x00002580
        /*043c*/ 	.word	0x00000000
        /*0440*/ 	.word	0x00000000
        /*0444*/ 	.short	0x010a
        /*0446*/ 	.byte	0xff
	.zero		1


	//   ....[52]....
        /*0448*/ 	.word	0x000026a0
        /*044c*/ 	.word	0x00000000
        /*0450*/ 	.word	0x00000100
        /*0454*/ 	.short	0x010a
        /*0456*/ 	.byte	0xff
	.zero		1


	//   ....[53]....
        /*0458*/ 	.word	0x00002710
        /*045c*/ 	.word	0x00000000
        /*0460*/ 	.word	0x00000000
        /*0464*/ 	.short	0x0101
        /*0466*/ 	.byte	0xff
	.zero		1


	//   ....[54]....
        /*0468*/ 	.word	0x00002730
        /*046c*/ 	.word	0x000000ff
        /*0470*/ 	.word	0x000000b0
        /*0474*/ 	.short	0x010a
        /*0476*/ 	.byte	0x05
	.zero		1


	//   ....[55]....
        /*0478*/ 	.word	0x00002850
        /*047c*/ 	.word	0x00000000
        /*0480*/ 	.word	0x000000a0
        /*0484*/ 	.short	0x010a
        /*0486*/ 	.byte	0xff
	.zero		1


	//   ....[56]....
        /*0488*/ 	.word	0x00002950
        /*048c*/ 	.word	0x00000000
        /*0490*/ 	.word	0x00000000
        /*0494*/ 	.short	0x0101
        /*0496*/ 	.byte	0xff
	.zero		1


	//   ....[57]....
        /*0498*/ 	.word	0x000029e0
        /*049c*/ 	.word	0x000000ff
        /*04a0*/ 	.word	0x000000b0
        /*04a4*/ 	.short	0x0106
        /*04a6*/ 	.byte	0x05
	.zero		1


	//   ....[58]....
        /*04a8*/ 	.word	0x00002a00
        /*04ac*/ 	.word	0x000000ff
        /*04b0*/ 	.word	0x000000b0
        /*04b4*/ 	.short	0x010a
        /*04b6*/ 	.byte	0x05
	.zero		1


	//   ....[59]....
        /*04b8*/ 	.word	0x00002a90
        /*04bc*/ 	.word	0x000000ff
        /*04c0*/ 	.word	0x000000b0
        /*04c4*/ 	.short	0x0106
        /*04c6*/ 	.byte	0x04
	.zero		1


	//   ....[60]....
        /*04c8*/ 	.word	0x00002ad0
        /*04cc*/ 	.word	0x00000000
        /*04d0*/ 	.word	0x000000b0
        /*04d4*/ 	.short	0x010a
        /*04d6*/ 	.byte	0xff
	.zero		1


	//   ....[61]....
        /*04d8*/ 	.word	0x00003010
        /*04dc*/ 	.word	0x00000000
        /*04e0*/ 	.word	0x000000a0
        /*04e4*/ 	.short	0x010a
        /*04e6*/ 	.byte	0xff
	.zero		1


	//   ....[62]....
        /*04e8*/ 	.word	0x00003110
        /*04ec*/ 	.word	0x00000003
        /*04f0*/ 	.word	0x00000000
        /*04f4*/ 	.short	0x0101
        /*04f6*/ 	.byte	0xff
	.zero		1


	//   ....[63]....
        /*04f8*/ 	.word	0x00003120
        /*04fc*/ 	.word	0x000000ff
        /*0500*/ 	.word	0x00000000
        /*0504*/ 	.short	0x010a
        /*0506*/ 	.byte	0x06
	.zero		1


	//   ....[64]....
        /*0508*/ 	.word	0x000031a0
        /*050c*/ 	.word	0x000000ff
        /*0510*/ 	.word	0x000000e0
        /*0514*/ 	.short	0x010a
        /*0516*/ 	.byte	0x07
	.zero		1


	//   ....[65]....
        /*0518*/ 	.word	0x00003280
        /*051c*/ 	.word	0x000000ff
        /*0520*/ 	.word	0x00000000
        /*0524*/ 	.short	0x010a
        /*0526*/ 	.byte	0x06
	.zero		1


	//   ....[66]....
        /*0528*/ 	.word	0x000033b0
        /*052c*/ 	.word	0x000000ff
        /*0530*/ 	.word	0x00000000
        /*0534*/ 	.short	0x010a
        /*0536*/ 	.byte	0x1a
	.zero		1


	//   ....[67]....
        /*0538*/ 	.word	0x00003650
        /*053c*/ 	.word	0x000000ff
        /*0540*/ 	.word	0x00000000
        /*0544*/ 	.short	0x010a
        /*0546*/ 	.byte	0x06
	.zero		1


	//   ....[68]....
        /*0548*/ 	.word	0x000036e0
        /*054c*/ 	.word	0x000000ff
        /*0550*/ 	.word	0x00000000
        /*0554*/ 	.short	0x010a
        /*0556*/ 	.byte	0x06
	.zero		1


	//   ....[69]....
        /*0558*/ 	.word	0x00003770
        /*055c*/ 	.word	0x000000ff
        /*0560*/ 	.word	0x00000000
        /*0564*/ 	.short	0x010a
        /*0566*/ 	.byte	0x06
	.zero		1


	//   ....[70]....
        /*0568*/ 	.word	0x00003800
        /*056c*/ 	.word	0x000000ff
        /*0570*/ 	.word	0x00000000
        /*0574*/ 	.short	0x010a
        /*0576*/ 	.byte	0x07
	.zero		1


	//   ....[71]....
        /*0578*/ 	.word	0x00003c80
        /*057c*/ 	.word	0x00000000
        /*0580*/ 	.word	0x000000a0
        /*0584*/ 	.short	0x010a
        /*0586*/ 	.byte	0xff
	.zero		1


	//   ....[72]....
        /*0588*/ 	.word	0x00003d40
        /*058c*/ 	.word	0x00000000
        /*0590*/ 	.word	0x00000000
        /*0594*/ 	.short	0x0101
        /*0596*/ 	.byte	0xff
	.zero		1


	//   ....[73]....
        /*0598*/ 	.word	0x00004060
        /*059c*/ 	.word	0x000000ff
        /*05a0*/ 	.word	0x00000098
        /*05a4*/ 	.short	0x010a
        /*05a6*/ 	.byte	0x07
	.zero		1


	//   ....[74]....
        /*05a8*/ 	.word	0x00004250
        /*05ac*/ 	.word	0x000000ff
        /*05b0*/ 	.word	0x00000070
        /*05b4*/ 	.short	0x010a
        /*05b6*/ 	.byte	0x07
	.zero		1


	//   ....[75]....
        /*05b8*/ 	.word	0x000043c0
        /*05bc*/ 	.word	0x000000ff
        /*05c0*/ 	.word	0x00000050
        /*05c4*/ 	.short	0x010b
        /*05c6*/ 	.byte	0x07
	.zero		1


	//   ....[76]....
        /*05c8*/ 	.word	0x000043d0
        /*05cc*/ 	.word	0x000000ff
        /*05d0*/ 	.word	0x00000000
        /*05d4*/ 	.short	0x0101
        /*05d6*/ 	.byte	0x08
	.zero		1


	//   ....[77]....
        /*05d8*/ 	.word	0x000043e0
        /*05dc*/ 	.word	0x000000ff
        /*05e0*/ 	.word	0x00000078
        /*05e4*/ 	.short	0x010a
        /*05e6*/ 	.byte	0x07
	.zero		1


	//   ....[78]....
        /*05e8*/ 	.word	0x00004530
        /*05ec*/ 	.word	0x000000ff
        /*05f0*/ 	.word	0x00000058
        /*05f4*/ 	.short	0x010b
        /*05f6*/ 	.byte	0x07
	.zero		1


	//   ....[79]....
        /*05f8*/ 	.word	0x00004540
        /*05fc*/ 	.word	0x000000ff
        /*0600*/ 	.word	0x00000000
        /*0604*/ 	.short	0x0101
        /*0606*/ 	.byte	0x08
	.zero		1


	//   ....[80]....
        /*0608*/ 	.word	0x00004550
        /*060c*/ 	.word	0x000000ff
        /*0610*/ 	.word	0x00000080
        /*0614*/ 	.short	0x010a
        /*0616*/ 	.byte	0x07
	.zero		1


	//   ....[81]....
        /*0618*/ 	.word	0x000046d0
        /*061c*/ 	.word	0x000000ff
        /*0620*/ 	.word	0x00000060
        /*0624*/ 	.short	0x010b
        /*0626*/ 	.byte	0x07
	.zero		1


	//   ....[82]....
        /*0628*/ 	.word	0x00004710
        /*062c*/ 	.word	0x000000ff
        /*0630*/ 	.word	0x00000000
        /*0634*/ 	.short	0x0101
        /*0636*/ 	.byte	0x08
	.zero		1


	//   ....[83]....
        /*0638*/ 	.word	0x00004750
        /*063c*/ 	.word	0x000000ff
        /*0640*/ 	.word	0x00000088
        /*0644*/ 	.short	0x010a
        /*0646*/ 	.byte	0x07
	.zero		1


	//   ....[84]....
        /*0648*/ 	.word	0x00004990
        /*064c*/ 	.word	0x000000ff
        /*0650*/ 	.word	0x00000068
        /*0654*/ 	.short	0x010b
        /*0656*/ 	.byte	0x07
	.zero		1


	//   ....[85]....
        /*0658*/ 	.word	0x000049b0
        /*065c*/ 	.word	0x000000ff
        /*0660*/ 	.word	0x00000000
        /*0664*/ 	.short	0x0101
        /*0666*/ 	.byte	0x0d
	.zero		1


	//   ....[86]....
        /*0668*/ 	.word	0x000049e0
        /*066c*/ 	.word	0x000000ff
        /*0670*/ 	.word	0x00000070
        /*0674*/ 	.short	0x010a
        /*0676*/ 	.byte	0x07
	.zero		1


	//   ....[87]....
        /*0678*/ 	.word	0x00004a00
        /*067c*/ 	.word	0x000000ff
        /*0680*/ 	.word	0x00000078
        /*0684*/ 	.short	0x010a
        /*0686*/ 	.byte	0x07
	.zero		1


	//   ....[88]....
        /*0688*/ 	.word	0x00004a20
        /*068c*/ 	.word	0x000000ff
        /*0690*/ 	.word	0x00000080
        /*0694*/ 	.short	0x010a
        /*0696*/ 	.byte	0x07
	.zero		1


	//   ....[89]....
        /*0698*/ 	.word	0x00004a60
        /*069c*/ 	.word	0x00000000
        /*06a0*/ 	.word	0x00000088
        /*06a4*/ 	.short	0x010a
        /*06a6*/ 	.byte	0xff
	.zero		1


	//   ....[90]....
        /*06a8*/ 	.word	0x00004da0
        /*06ac*/ 	.word	0x00000000
        /*06b0*/ 	.word	0x000000a0
        /*06b4*/ 	.short	0x010a
        /*06b6*/ 	.byte	0xff
	.zero		1


	//   ....[91]....
        /*06b8*/ 	.word	0x00004eb0
        /*06bc*/ 	.word	0x00000000
        /*06c0*/ 	.word	0x00000000
        /*06c4*/ 	.short	0x0101
        /*06c6*/ 	.byte	0xff
	.zero		1


	//   ....[92]....
        /*06c8*/ 	.word	0x000058d0
        /*06cc*/ 	.word	0x00000002
        /*06d0*/ 	.word	0x00000050
        /*06d4*/ 	.short	0x010a
        /*06d6*/ 	.byte	0xff
	.zero		1


	//   ....[93]....
        /*06d8*/ 	.word	0x00005910
        /*06dc*/ 	.word	0x00000071
        /*06e0*/ 	.word	0x000000c0
        /*06e4*/ 	.short	0x010a
        /*06e6*/ 	.byte	0xff
	.zero		1


	//   ....[94]....
        /*06e8*/ 	.word	0x00005a50
        /*06ec*/ 	.word	0x00000002
        /*06f0*/ 	.word	0x00000050
        /*06f4*/ 	.short	0x010a
        /*06f6*/ 	.byte	0xff
	.zero		1


	//   ....[95]....
        /*06f8*/ 	.word	0x00005b70
        /*06fc*/ 	.word	0x00000000
        /*0700*/ 	.word	0x00000000
        /*0704*/ 	.short	0x0101
        /*0706*/ 	.byte	0xff
	.zero		1


	//   ....[96]....
        /*0708*/ 	.word	0x00005bf0
        /*070c*/ 	.word	0x00000071
        /*0710*/ 	.word	0x000000c0
        /*0714*/ 	.short	0x010a
        /*0716*/ 	.byte	0xff
	.zero		1


	//   ....[97]....
        /*0718*/ 	.word	0x00006740
        /*071c*/ 	.word	0x00000000
        /*0720*/ 	.word	0x00000050
        /*0724*/ 	.short	0x010a
        /*0726*/ 	.byte	0xff
	.zero		1


	//   ....[98]....
        /*0728*/ 	.word	0x00006800
        /*072c*/ 	.word	0x00000000
        /*0730*/ 	.word	0x00000050
        /*0734*/ 	.short	0x010a
        /*0736*/ 	.byte	0xff
	.zero		1


	//   ....[99]....
        /*0738*/ 	.word	0x00006930
        /*073c*/ 	.word	0x00000000
        /*0740*/ 	.word	0x00000000
        /*0744*/ 	.short	0x0101
        /*0746*/ 	.byte	0xff
	.zero		1


	//   ....[100]....
        /*0748*/ 	.word	0x000074a0
        /*074c*/ 	.word	0x00000000
        /*0750*/ 	.word	0x00000050
        /*0754*/ 	.short	0x010a
        /*0756*/ 	.byte	0xff
	.zero		1


	//   ....[101]....
        /*0758*/ 	.word	0x00007560
        /*075c*/ 	.word	0x00000000
        /*0760*/ 	.word	0x00000050
        /*0764*/ 	.short	0x010a
        /*0766*/ 	.byte	0xff
	.zero		1


	//   ....[102]....
        /*0768*/ 	.word	0x00007690
        /*076c*/ 	.word	0x00000000
        /*0770*/ 	.word	0x00000000
        /*0774*/ 	.short	0x0101
        /*0776*/ 	.byte	0xff
	.zero		1


	//   ....[103]....
        /*0778*/ 	.word	0x00008230
        /*077c*/ 	.word	0x00000000
        /*0780*/ 	.word	0x00000050
        /*0784*/ 	.short	0x010a
        /*0786*/ 	.byte	0xff
	.zero		1


	//   ....[104]....
        /*0788*/ 	.word	0x000082f0
        /*078c*/ 	.word	0x00000000
        /*0790*/ 	.word	0x00000050
        /*0794*/ 	.short	0x010a
        /*0796*/ 	.byte	0xff
	.zero		1


	//   ....[105]....
        /*0798*/ 	.word	0x00008420
        /*079c*/ 	.word	0x00000000
        /*07a0*/ 	.word	0x00000000
        /*07a4*/ 	.short	0x0101
        /*07a6*/ 	.byte	0xff
	.zero		1


	//   ....[106]....
        /*07a8*/ 	.word	0x00008860
        /*07ac*/ 	.word	0x000000ff
        /*07b0*/ 	.word	0x00000000
        /*07b4*/ 	.short	0x0101
        /*07b6*/ 	.byte	0x05
	.zero		1


	//   ....[107]....
        /*07b8*/ 	.word	0x000090a0
        /*07bc*/ 	.word	0x00000002
        /*07c0*/ 	.word	0x00000110
        /*07c4*/ 	.short	0x010a
        /*07c6*/ 	.byte	0xff
	.zero		1


	//   ....[108]....
        /*07c8*/ 	.word	0x00009100
        /*07cc*/ 	.word	0x00000002
        /*07d0*/ 	.word	0x00000028
        /*07d4*/ 	.short	0x010a
        /*07d6*/ 	.byte	0xff
	.zero		1


	//   ....[109]....
        /*07d8*/ 	.word	0x00009160
        /*07dc*/ 	.word	0x00000002
        /*07e0*/ 	.word	0x00000028
        /*07e4*/ 	.short	0x010a
        /*07e6*/ 	.byte	0xff
	.zero		1


	//   ....[110]....
        /*07e8*/ 	.word	0x000091b0
        /*07ec*/ 	.word	0x00000002
        /*07f0*/ 	.word	0x000000a0
        /*07f4*/ 	.short	0x010a
        /*07f6*/ 	.byte	0xff
	.zero		1


	//   ....[111]....
        /*07f8*/ 	.word	0x00009210
        /*07fc*/ 	.word	0x00000000
        /*0800*/ 	.word	0x00000000
        /*0804*/ 	.short	0x010a
        /*0806*/ 	.byte	0xff
	.zero		1


	//   ....[112]....
        /*0808*/ 	.word	0x00009270
        /*080c*/ 	.word	0x00000000
        /*0810*/ 	.word	0x00000000
        /*0814*/ 	.short	0x010a
        /*0816*/ 	.byte	0xff
	.zero		1


	//   ....[113]....
        /*0818*/ 	.word	0x000092d0
        /*081c*/ 	.word	0x00000000
        /*0820*/ 	.word	0x00000000
        /*0824*/ 	.short	0x010a
        /*0826*/ 	.byte	0xff
	.zero		1


	//   ....[114]....
        /*0828*/ 	.word	0x00009330
        /*082c*/ 	.word	0x00000000
        /*0830*/ 	.word	0x00000000
        /*0834*/ 	.short	0x010a
        /*0836*/ 	.byte	0xff
	.zero		1


	//   ....[115]....
        /*0838*/ 	.word	0x00009380
        /*083c*/ 	.word	0x00000000
        /*0840*/ 	.word	0x00000100
        /*0844*/ 	.short	0x010a
        /*0846*/ 	.byte	0xff
	.zero		1


	//   ....[116]....
        /*0848*/ 	.word	0x000093e0
        /*084c*/ 	.word	0x00000000
        /*0850*/ 	.word	0x000000b0
        /*0854*/ 	.short	0x010a
        /*0856*/ 	.byte	0xff
	.zero		1


	//   ....[117]....
        /*0858*/ 	.word	0x00009430
        /*085c*/ 	.word	0x00000000
        /*0860*/ 	.word	0x000000a0
        /*0864*/ 	.short	0x010a
        /*0866*/ 	.byte	0xff
	.zero		1


	//   ....[118]....
        /*0868*/ 	.word	0x00009490
        /*086c*/ 	.word	0x00000000
        /*0870*/ 	.word	0x000000b0
        /*0874*/ 	.short	0x010a
        /*0876*/ 	.byte	0xff
	.zero		1


	//   ....[119]....
        /*0878*/ 	.word	0x000094e0
        /*087c*/ 	.word	0x00000000
        /*0880*/ 	.word	0x000000a0
        /*0884*/ 	.short	0x010a
        /*0886*/ 	.byte	0xff
	.zero		1


	//   ....[120]....
        /*0888*/ 	.word	0x00009540
        /*088c*/ 	.word	0x00000002
        /*0890*/ 	.word	0x000000e0
        /*0894*/ 	.short	0x010a
        /*0896*/ 	.byte	0xff
	.zero		1


	//   ....[121]....
        /*0898*/ 	.word	0x000095a0
        /*089c*/ 	.word	0x00000000
        /*08a0*/ 	.word	0x00000000
        /*08a4*/ 	.short	0x010a
        /*08a6*/ 	.byte	0xff
	.zero		1


	//   ....[122]....
        /*08a8*/ 	.word	0x00009600
        /*08ac*/ 	.word	0x00000000
        /*08b0*/ 	.word	0x00000000
        /*08b4*/ 	.short	0x010a
        /*08b6*/ 	.byte	0xff
	.zero		1


	//   ....[123]....
        /*08b8*/ 	.word	0x00009660
        /*08bc*/ 	.word	0x00000000
        /*08c0*/ 	.word	0x00000000
        /*08c4*/ 	.short	0x010a
        /*08c6*/ 	.byte	0xff
	.zero		1


	//   ....[124]....
        /*08c8*/ 	.word	0x000096c0
        /*08cc*/ 	.word	0x00000000
        /*08d0*/ 	.word	0x00000000
        /*08d4*/ 	.short	0x010a
        /*08d6*/ 	.byte	0xff
	.zero		1


	//   ....[125]....
        /*08d8*/ 	.word	0x00009720
        /*08dc*/ 	.word	0x00000000
        /*08e0*/ 	.word	0x00000000
        /*08e4*/ 	.short	0x010a
        /*08e6*/ 	.byte	0xff
	.zero		1


	//   ....[126]....
        /*08e8*/ 	.word	0x00009770
        /*08ec*/ 	.word	0x00000000
        /*08f0*/ 	.word	0x000000a0
        /*08f4*/ 	.short	0x010a
        /*08f6*/ 	.byte	0xff
	.zero		1


	//   ....[127]....
        /*08f8*/ 	.word	0x000097d0
        /*08fc*/ 	.word	0x00000000
        /*0900*/ 	.word	0x00000098
        /*0904*/ 	.short	0x010a
        /*0906*/ 	.byte	0xff
	.zero		1


	//   ....[128]....
        /*0908*/ 	.word	0x00009830
        /*090c*/ 	.word	0x00000000
        /*0910*/ 	.word	0x00000070
        /*0914*/ 	.short	0x010a
        /*0916*/ 	.byte	0xff
	.zero		1


	//   ....[129]....
        /*0918*/ 	.word	0x00009890
        /*091c*/ 	.word	0x00000000
        /*0920*/ 	.word	0x00000078
        /*0924*/ 	.short	0x010a
        /*0926*/ 	.byte	0xff
	.zero		1


	//   ....[130]....
        /*0928*/ 	.word	0x000098f0
        /*092c*/ 	.word	0x00000000
        /*0930*/ 	.word	0x00000080
        /*0934*/ 	.short	0x010a
        /*0936*/ 	.byte	0xff
	.zero		1


	//   ....[131]....
        /*0938*/ 	.word	0x00009950
        /*093c*/ 	.word	0x00000000
        /*0940*/ 	.word	0x00000088
        /*0944*/ 	.short	0x010a
        /*0946*/ 	.byte	0xff
	.zero		1


	//   ....[132]....
        /*0948*/ 	.word	0x000099b0
        /*094c*/ 	.word	0x00000000
        /*0950*/ 	.word	0x00000070
        /*0954*/ 	.short	0x010a
        /*0956*/ 	.byte	0xff
	.zero		1


	//   ....[133]....
        /*0958*/ 	.word	0x00009a10
        /*095c*/ 	.word	0x00000000
        /*0960*/ 	.word	0x00000078
        /*0964*/ 	.short	0x010a
        /*0966*/ 	.byte	0xff
	.zero		1


	//   ....[134]....
        /*0968*/ 	.word	0x00009a70
        /*096c*/ 	.word	0x00000000
        /*0970*/ 	.word	0x00000080
        /*0974*/ 	.short	0x010a
        /*0976*/ 	.byte	0xff
	.zero		1


	//   ....[135]....
        /*0978*/ 	.word	0x00009ac0
        /*097c*/ 	.word	0x00000000
        /*0980*/ 	.word	0x000000a0
        /*0984*/ 	.short	0x010a
        /*0986*/ 	.byte	0xff
	.zero		1


	//   ....[136]....
        /*0988*/ 	.word	0x00009b10
        /*098c*/ 	.word	0x00000002
        /*0990*/ 	.word	0x00000050
        /*0994*/ 	.short	0x010a
        /*0996*/ 	.byte	0xff
	.zero		1


	//   ....[137]....
        /*0998*/ 	.word	0x00009b60
        /*099c*/ 	.word	0x00000071
        /*09a0*/ 	.word	0x000000c0
        /*09a4*/ 	.short	0x010a
        /*09a6*/ 	.byte	0xff
	.zero		1


	//   ....[138]....
        /*09a8*/ 	.word	0x00009bb0
        /*09ac*/ 	.word	0x00000000
        /*09b0*/ 	.word	0x00000050
        /*09b4*/ 	.short	0x010a
        /*09b6*/ 	.byte	0xff
	.zero		1


	//   ....[139]....
        /*09b8*/ 	.word	0x00009c00
        /*09bc*/ 	.word	0x00000000
        /*09c0*/ 	.word	0x00000050
        /*09c4*/ 	.short	0x010a
        /*09c6*/ 	.byte	0xff
	.zero		1


	//   ....[140]....
        /*09c8*/ 	.word	0x00009c50
        /*09cc*/ 	.word	0x00000000
        /*09d0*/ 	.word	0x00000050
        /*09d4*/ 	.short	0x010a
        /*09d6*/ 	.byte	0xff
	.zero		1


	//----- nvinfo : EIATTR_NUM_MBARRIERS
	.align		4
.L_48:
        /*09d8*/ 	.byte	0x03, 0x38
        /*09da*/ 	.short	0x0024


	//----- nvinfo : EIATTR_EXIT_INSTR_OFFSETS
	.align		4
        /*09dc*/ 	.byte	0x04, 0x1c
        /*09de*/ 	.short	(.L_50 - .L_49)


	//   ....[0]....
.L_49:
        /*09e0*/ 	.word	0x000025b0


	//   ....[1]....
        /*09e4*/ 	.word	0x00002aa0


	//   ....[2]....
        /*09e8*/ 	.word	0x00002b00


	//   ....[3]....
        /*09ec*/ 	.word	0x00003a60


	//   ....[4]....
        /*09f0*/ 	.word	0x00004a90


	//   ....[5]....
        /*09f4*/ 	.word	0x00004ad0


	//   ....[6]....
        /*09f8*/ 	.word	0x00009090


	//----- nvinfo : EIATTR_MAX_THREADS
	.align		4
.L_50:
        /*09fc*/ 	.byte	0x04, 0x05
        /*09fe*/ 	.short	(.L_52 - .L_51)
.L_51:
        /*0a00*/ 	.word	0x00000100
        /*0a04*/ 	.word	0x00000001
        /*0a08*/ 	.word	0x00000001


	//----- nvinfo : EIATTR_CRS_STACK_SIZE
	.align		4
.L_52:
        /*0a0c*/ 	.byte	0x04, 0x1e
        /*0a0e*/ 	.short	(.L_54 - .L_53)
.L_53:
        /*0a10*/ 	.word	0x00000000


	//----- nvinfo : EIATTR_CBANK_PARAM_SIZE
	.align		4
.L_54:
        /*0a14*/ 	.byte	0x03, 0x19
        /*0a16*/ 	.short	0x0800


	//----- nvinfo : EIATTR_PARAM_CBANK
	.align		4
        /*0a18*/ 	.byte	0x04, 0x0a
        /*0a1a*/ 	.short	(.L_56 - .L_55)
	.align		4
.L_55:
        /*0a1c*/ 	.word	index@(.nv.constant0._ZN7cutlass13device_kernelINS_4gemm6kernel13GemmUniversalIN4cute5tupleIJiiiiEEENS1_10collective13CollectiveMmaINS1_35MainloopSm100TmaUmmaWarpSpecializedILi5ELi2ELi4ENS5_IJNS4_1CILi1EEESB_SB_EEEEENS5_IJNSA_ILi64EEENSA_ILi256EEENSA_ILi128EEEEEENS_12float_e5m2_tENS5_IJlSB_lEEESI_SJ_NS4_8TiledMMAINS4_8MMA_AtomIJNS4_10MMA_TraitsINS4_19SM100_MMA_F8F6F4_SSEJSI_SI_fSE_SF_NS4_17integral_constantINS4_4UMMA5MajorELSQ_0EEESR_NSO_INSP_7ScaleInELSS_0EEEST_EEEEEENS4_6LayoutISC_NS5_IJNSA_ILi0EEESX_SX_EEEEENS5_IJNS4_10UnderscoreES10_S10_EEEEENS4_13SM90_TMA_LOADENS4_14ComposedLayoutINS4_7SwizzleILi3ELi4ELi3EEENS4_18smem_ptr_flag_bitsILi8EEENSW_INS5_IJNSA_ILi8EEESG_EEENS5_IJSG_SB_EEEEEEEvNS4_8identityES13_S1D_vS1E_EENS_8epilogue10collective18CollectiveEpilogueINS1G_23Sm100TmaWarpSpecializedILi4ELi2ELi32ELb0ELb0EEEJSH_NS5_IJNSW_ISE_SB_EES1L_EEESI_SJ_SI_SJ_NS1G_6fusion15FusionCallbacksIS1K_NS1N_17LinearCombinationISI_fSI_fLNS_15FloatRoundStyleE2EEESH_S1M_JEEENS4_5SM1004TMEM4LOAD26SM100_TMEM_LOAD_16dp32b32xES13_NS14_INS15_ILi2ELi4ELi3EEES18_NSW_INS5_IJS19_SE_EEENS5_IJSE_SB_EEEEEEENS4_39AutoVectorizingCopyWithAssumedAlignmentILi128EEENS4_14SM90_TMA_STOREES21_S23_S23_EEEvvEEEEvNT_6ParamsE)
        /*0a20*/ 	.short	0x0380
        /*0a22*/ 	.short	0x0800


	//----- nvinfo : EIATTR_SW_WAR
	.align		4
.L_56:
        /*0a24*/ 	.byte	0x04, 0x36
        /*0a26*/ 	.short	(.L_58 - .L_57)
.L_57:
        /*0a28*/ 	.word	0x00000008
.L_58:


//--------------------- .nv.callgraph             --------------------------
	.section	.nv.callgraph,"",@"SHT_CUDA_CALLGRAPH"
	.align	4
	.sectionentsize	8
	.align		4
        /*0000*/ 	.word	0x00000000
	.align		4
        /*0004*/ 	.word	0xffffffff
	.align		4
        /*0008*/ 	.word	index@(_ZN7cutlass13device_kernelINS_4gemm6kernel13GemmUniversalIN4cute5tupleIJiiiiEEENS1_10collective13CollectiveMmaINS1_35MainloopSm100TmaUmmaWarpSpecializedILi5ELi2ELi4ENS5_IJNS4_1CILi1EEESB_SB_EEEEENS5_IJNSA_ILi64EEENSA_ILi256EEENSA_ILi128EEEEEENS_12float_e5m2_tENS5_IJlSB_lEEESI_SJ_NS4_8TiledMMAINS4_8MMA_AtomIJNS4_10MMA_TraitsINS4_19SM100_MMA_F8F6F4_SSEJSI_SI_fSE_SF_NS4_17integral_constantINS4_4UMMA5MajorELSQ_0EEESR_NSO_INSP_7ScaleInELSS_0EEEST_EEEEEENS4_6LayoutISC_NS5_IJNSA_ILi0EEESX_SX_EEEEENS5_IJNS4_10UnderscoreES10_S10_EEEEENS4_13SM90_TMA_LOADENS4_14ComposedLayoutINS4_7SwizzleILi3ELi4ELi3EEENS4_18smem_ptr_flag_bitsILi8EEENSW_INS5_IJNSA_ILi8EEESG_EEENS5_IJSG_SB_EEEEEEEvNS4_8identityES13_S1D_vS1E_EENS_8epilogue10collective18CollectiveEpilogueINS1G_23Sm100TmaWarpSpecializedILi4ELi2ELi32ELb0ELb0EEEJSH_NS5_IJNSW_ISE_SB_EES1L_EEESI_SJ_SI_SJ_NS1G_6fusion15FusionCallbacksIS1K_NS1N_17LinearCombinationISI_fSI_fLNS_15FloatRoundStyleE2EEESH_S1M_JEEENS4_5SM1004TMEM4LOAD26SM100_TMEM_LOAD_16dp32b32xES13_NS14_INS15_ILi2ELi4ELi3EEES18_NSW_INS5_IJS19_SE_EEENS5_IJSE_SB_EEEEEEENS4_39AutoVectorizingCopyWithAssumedAlignmentILi128EEENS4_14SM90_TMA_STOREES21_S23_S23_EEEvvEEEEvNT_6ParamsE)
	.align		4
        /*000c*/ 	.word	index@(__assertfail)
	.align		4
        /*0010*/ 	.word	0x00000000
	.align		4
        /*0014*/ 	.word	0xfffffffe
	.align		4
        /*0018*/ 	.word	0x00000000
	.align		4
        /*001c*/ 	.word	0xfffffffd
	.align		4
        /*0020*/ 	.word	0x00000000
	.align		4
        /*0024*/ 	.word	0xfffffffc


//--------------------- .nv.constant4             --------------------------
	.section	.nv.constant4,"a",@progbits
	.align	8
	.align		8
.nv.constant4:
        /*0000*/ 	.dword	__assertfail
	.align		8
        /*0008*/ 	.dword	__unnamed_1
	.align		8
        /*0010*/ 	.dword	__unnamed_2
	.align		8
        /*0018*/ 	.dword	__unnamed_3
	.align		8
        /*0020*/ 	.dword	_ZN40_INTERNAL_bd64ee00_4_k_cu_7614b4df_342114cuda3std3__45__cpo5beginE
	.align		8
        /*0028*/ 	.dword	_ZN40_INTERNAL_bd64ee00_4_k_cu_7614b4df_342114cuda3std3__45__cpo3endE
	.align		8
        /*0030*/ 	.dword	_ZN40_INTERNAL_bd64ee00_4_k_cu_7614b4df_342114cuda3std3__45__cpo6cbeginE
	.align		8
        /*0038*/ 	.dword	_ZN40_INTERNAL_bd64ee00_4_k_cu_7614b4df_342114cuda3std3__45__cpo4cendE
	.align		8
        /*0040*/ 	.dword	_ZN40_INTERNAL_bd64ee00_4_k_cu_7614b4df_342114cuda3std3__442_GLOBAL__N__bd64ee00_4_k_cu_7614b4df_342116ignoreE
	.align		8
        /*0048*/ 	.dword	_ZN40_INTERNAL_bd64ee00_4_k_cu_7614b4df_342114cuda3std3__419piecewise_constructE
	.align		8
        /*0050*/ 	.dword	_ZN40_INTERNAL_bd64ee00_4_k_cu_7614b4df_342114cuda3std3__48in_placeE
	.align		8
        /*0058*/ 	.dword	_ZN40_INTERNAL_bd64ee00_4_k_cu_7614b4df_342114cuda3std6ranges3__45__cpo4swapE
	.align		8
        /*0060*/ 	.dword	_ZN40_INTERNAL_bd64ee00_4_k_cu_7614b4df_342114cuda3std6ranges3__45__cpo9iter_moveE
	.align		8
        /*0068*/ 	.dword	_ZN40_INTERNAL_bd64ee00_4_k_cu_7614b4df_342114cute7productE
	.align		8
        /*0070*/ 	.dword	_ZN40_INTERNAL_bd64ee00_4_k_cu_7614b4df_342114cute1_E
	.align		8
        /*0078*/ 	.dword	$str$25
	.align		8
        /*0080*/ 	.dword	$str$26
	.align		8
        /*0088*/ 	.dword	$str$27
	.align		8
        /*0090*/ 	.dword	$str$28


//--------------------- .text._ZN7cutlass13device_kernelINS_4gemm6kernel13GemmUniversalIN4cute5tupleIJiiiiEEENS1_10collective13CollectiveMmaINS1_35MainloopSm100TmaUmmaWarpSpecializedILi5ELi2ELi4ENS5_IJNS4_1CILi1EEESB_SB_EEEEENS5_IJNSA_ILi64EEENSA_ILi256EEENSA_ILi128EEEEEENS_12float_e5m2_tENS5_IJlSB_lEEESI_SJ_NS4_8TiledMMAINS4_8MMA_AtomIJNS4_10MMA_TraitsINS4_19SM100_MMA_F8F6F4_SSEJSI_SI_fSE_SF_NS4_17integral_constantINS4_4UMMA5MajorELSQ_0EEESR_NSO_INSP_7ScaleInELSS_0EEEST_EEEEEENS4_6LayoutISC_NS5_IJNSA_ILi0EEESX_SX_EEEEENS5_IJNS4_10UnderscoreES10_S10_EEEEENS4_13SM90_TMA_LOADENS4_14ComposedLayoutINS4_7SwizzleILi3ELi4ELi3EEENS4_18smem_ptr_flag_bitsILi8EEENSW_INS5_IJNSA_ILi8EEESG_EEENS5_IJSG_SB_EEEEEEEvNS4_8identityES13_S1D_vS1E_EENS_8epilogue10collective18CollectiveEpilogueINS1G_23Sm100TmaWarpSpecializedILi4ELi2ELi32ELb0ELb0EEEJSH_NS5_IJNSW_ISE_SB_EES1L_EEESI_SJ_SI_SJ_NS1G_6fusion15FusionCallbacksIS1K_NS1N_17LinearCombinationISI_fSI_fLNS_15FloatRoundStyleE2EEESH_S1M_JEEENS4_5SM1004TMEM4LOAD26SM100_TMEM_LOAD_16dp32b32xES13_NS14_INS15_ILi2ELi4ELi3EEES18_NSW_INS5_IJS19_SE_EEENS5_IJSE_SB_EEEEEEENS4_39AutoVectorizingCopyWithAssumedAlignmentILi128EEENS4_14SM90_TMA_STOREES21_S23_S23_EEEvvEEEEvNT_6ParamsE --------------------------
	.section	.text._ZN7cutlass13device_kernelINS_4gemm6kernel13GemmUniversalIN4cute5tupleIJiiiiEEENS1_10collective13CollectiveMmaINS1_35MainloopSm100TmaUmmaWarpSpecializedILi5ELi2ELi4ENS5_IJNS4_1CILi1EEESB_SB_EEEEENS5_IJNSA_ILi64EEENSA_ILi256EEENSA_ILi128EEEEEENS_12float_e5m2_tENS5_IJlSB_lEEESI_SJ_NS4_8TiledMMAINS4_8MMA_AtomIJNS4_10MMA_TraitsINS4_19SM100_MMA_F8F6F4_SSEJSI_SI_fSE_SF_NS4_17integral_constantINS4_4UMMA5MajorELSQ_0EEESR_NSO_INSP_7ScaleInELSS_0EEEST_EEEEEENS4_6LayoutISC_NS5_IJNSA_ILi0EEESX_SX_EEEEENS5_IJNS4_10UnderscoreES10_S10_EEEEENS4_13SM90_TMA_LOADENS4_14ComposedLayoutINS4_7SwizzleILi3ELi4ELi3EEENS4_18smem_ptr_flag_bitsILi8EEENSW_INS5_IJNSA_ILi8EEESG_EEENS5_IJSG_SB_EEEEEEEvNS4_8identityES13_S1D_vS1E_EENS_8epilogue10collective18CollectiveEpilogueINS1G_23Sm100TmaWarpSpecializedILi4ELi2ELi32ELb0ELb0EEEJSH_NS5_IJNSW_ISE_SB_EES1L_EEESI_SJ_SI_SJ_NS1G_6fusion15FusionCallbacksIS1K_NS1N_17LinearCombinationISI_fSI_fLNS_15FloatRoundStyleE2EEESH_S1M_JEEENS4_5SM1004TMEM4LOAD26SM100_TMEM_LOAD_16dp32b32xES13_NS14_INS15_ILi2ELi4ELi3EEES18_NSW_INS5_IJS19_SE_EEENS5_IJSE_SB_EEEEEEENS4_39AutoVectorizingCopyWithAssumedAlignmentILi128EEENS4_14SM90_TMA_STOREES21_S23_S23_EEEvvEEEEvNT_6ParamsE,"ax",@progbits
	.align	128
.text._ZN7cutlass13device_kernelINS_4gemm6kernel13GemmUniversalIN4cute5tupleIJiiiiEEENS1_10collective13CollectiveMmaINS1_35MainloopSm100TmaUmmaWarpSpecializedILi5ELi2ELi4ENS5_IJNS4_1CILi1EEESB_SB_EEEEENS5_IJNSA_ILi64EEENSA_ILi256EEENSA_ILi128EEEEEENS_12float_e5m2_tENS5_IJlSB_lEEESI_SJ_NS4_8TiledMMAINS4_8MMA_AtomIJNS4_10MMA_TraitsINS4_19SM100_MMA_F8F6F4_SSEJSI_SI_fSE_SF_NS4_17integral_constantINS4_4UMMA5MajorELSQ_0EEESR_NSO_INSP_7ScaleInELSS_0EEEST_EEEEEENS4_6LayoutISC_NS5_IJNSA_ILi0EEESX_SX_EEEEENS5_IJNS4_10UnderscoreES10_S10_EEEEENS4_13SM90_TMA_LOADENS4_14ComposedLayoutINS4_7SwizzleILi3ELi4ELi3EEENS4_18smem_ptr_flag_bitsILi8EEENSW_INS5_IJNSA_ILi8EEESG_EEENS5_IJSG_SB_EEEEEEEvNS4_8identityES13_S1D_vS1E_EENS_8epilogue10collective18CollectiveEpilogueINS1G_23Sm100TmaWarpSpecializedILi4ELi2ELi32ELb0ELb0EEEJSH_NS5_IJNSW_ISE_SB_EES1L_EEESI_SJ_SI_SJ_NS1G_6fusion15FusionCallbacksIS1K_NS1N_17LinearCombinationISI_fSI_fLNS_15FloatRoundStyleE2EEESH_S1M_JEEENS4_5SM1004TMEM4LOAD26SM100_TMEM_LOAD_16dp32b32xES13_NS14_INS15_ILi2ELi4ELi3EEES18_NSW_INS5_IJS19_SE_EEENS5_IJSE_SB_EEEEEEENS4_39AutoVectorizingCopyWithAssumedAlignmentILi128EEENS4_14SM90_TMA_STOREES21_S23_S23_EEEvvEEEEvNT_6ParamsE:
        .type           _ZN7cutlass13device_kernelINS_4gemm6kernel13GemmUniversalIN4cute5tupleIJiiiiEEENS1_10collective13CollectiveMmaINS1_35MainloopSm100TmaUmmaWarpSpecializedILi5ELi2ELi4ENS5_IJNS4_1CILi1EEESB_SB_EEEEENS5_IJNSA_ILi64EEENSA_ILi256EEENSA_ILi128EEEEEENS_12float_e5m2_tENS5_IJlSB_lEEESI_SJ_NS4_8TiledMMAINS4_8MMA_AtomIJNS4_10MMA_TraitsINS4_19SM100_MMA_F8F6F4_SSEJSI_SI_fSE_SF_NS4_17integral_constantINS4_4UMMA5MajorELSQ_0EEESR_NSO_INSP_7ScaleInELSS_0EEEST_EEEEEENS4_6LayoutISC_NS5_IJNSA_ILi0EEESX_SX_EEEEENS5_IJNS4_10UnderscoreES10_S10_EEEEENS4_13SM90_TMA_LOADENS4_14ComposedLayoutINS4_7SwizzleILi3ELi4ELi3EEENS4_18smem_ptr_flag_bitsILi8EEENSW_INS5_IJNSA_ILi8EEESG_EEENS5_IJSG_SB_EEEEEEEvNS4_8identityES13_S1D_vS1E_EENS_8epilogue10collective18CollectiveEpilogueINS1G_23Sm100TmaWarpSpecializedILi4ELi2ELi32ELb0ELb0EEEJSH_NS5_IJNSW_ISE_SB_EES1L_EEESI_SJ_SI_SJ_NS1G_6fusion15FusionCallbacksIS1K_NS1N_17LinearCombinationISI_fSI_fLNS_15FloatRoundStyleE2EEESH_S1M_JEEENS4_5SM1004TMEM4LOAD26SM100_TMEM_LOAD_16dp32b32xES13_NS14_INS15_ILi2ELi4ELi3EEES18_NSW_INS5_IJS19_SE_EEENS5_IJSE_SB_EEEEEEENS4_39AutoVectorizingCopyWithAssumedAlignmentILi128EEENS4_14SM90_TMA_STOREES21_S23_S23_EEEvvEEEEvNT_6ParamsE,@function
        .size           _ZN7cutlass13device_kernelINS_4gemm6kernel13GemmUniversalIN4cute5tupleIJiiiiEEENS1_10collective13CollectiveMmaINS1_35MainloopSm100TmaUmmaWarpSpecializedILi5ELi2ELi4ENS5_IJNS4_1CILi1EEESB_SB_EEEEENS5_IJNSA_ILi64EEENSA_ILi256EEENSA_ILi128EEEEEENS_12float_e5m2_tENS5_IJlSB_lEEESI_SJ_NS4_8TiledMMAINS4_8MMA_AtomIJNS4_10MMA_TraitsINS4_19SM100_MMA_F8F6F4_SSEJSI_SI_fSE_SF_NS4_17integral_constantINS4_4UMMA5MajorELSQ_0EEESR_NSO_INSP_7ScaleInELSS_0EEEST_EEEEEENS4_6LayoutISC_NS5_IJNSA_ILi0EEESX_SX_EEEEENS5_IJNS4_10UnderscoreES10_S10_EEEEENS4_13SM90_TMA_LOADENS4_14ComposedLayoutINS4_7SwizzleILi3ELi4ELi3EEENS4_18smem_ptr_flag_bitsILi8EEENSW_INS5_IJNSA_ILi8EEESG_EEENS5_IJSG_SB_EEEEEEEvNS4_8identityES13_S1D_vS1E_EENS_8epilogue10collective18CollectiveEpilogueINS1G_23Sm100TmaWarpSpecializedILi4ELi2ELi32ELb0ELb0EEEJSH_NS5_IJNSW_ISE_SB_EES1L_EEESI_SJ_SI_SJ_NS1G_6fusion15FusionCallbacksIS1K_NS1N_17LinearCombinationISI_fSI_fLNS_15FloatRoundStyleE2EEESH_S1M_JEEENS4_5SM1004TMEM4LOAD26SM100_TMEM_LOAD_16dp32b32xES13_NS14_INS15_ILi2ELi4ELi3EEES18_NSW_INS5_IJS19_SE_EEENS5_IJSE_SB_EEEEEEENS4_39AutoVectorizingCopyWithAssumedAlignmentILi128EEENS4_14SM90_TMA_STOREES21_S23_S23_EEEvvEEEEvNT_6ParamsE,(.L_x_173 - _ZN7cutlass13device_kernelINS_4gemm6kernel13GemmUniversalIN4cute5tupleIJiiiiEEENS1_10collective13CollectiveMmaINS1_35MainloopSm100TmaUmmaWarpSpecializedILi5ELi2ELi4ENS5_IJNS4_1CILi1EEESB_SB_EEEEENS5_IJNSA_ILi64EEENSA_ILi256EEENSA_ILi128EEEEEENS_12float_e5m2_tENS5_IJlSB_lEEESI_SJ_NS4_8TiledMMAINS4_8MMA_AtomIJNS4_10MMA_TraitsINS4_19SM100_MMA_F8F6F4_SSEJSI_SI_fSE_SF_NS4_17integral_constantINS4_4UMMA5MajorELSQ_0EEESR_NSO_INSP_7ScaleInELSS_0EEEST_EEEEEENS4_6LayoutISC_NS5_IJNSA_ILi0EEESX_SX_EEEEENS5_IJNS4_10UnderscoreES10_S10_EEEEENS4_13SM90_TMA_LOADENS4_14ComposedLayoutINS4_7SwizzleILi3ELi4ELi3EEENS4_18smem_ptr_flag_bitsILi8EEENSW_INS5_IJNSA_ILi8EEESG_EEENS5_IJSG_SB_EEEEEEEvNS4_8identityES13_S1D_vS1E_EENS_8epilogue10collective18CollectiveEpilogueINS1G_23Sm100TmaWarpSpecializedILi4ELi2ELi32ELb0ELb0EEEJSH_NS5_IJNSW_ISE_SB_EES1L_EEESI_SJ_SI_SJ_NS1G_6fusion15FusionCallbacksIS1K_NS1N_17LinearCombinationISI_fSI_fLNS_15FloatRoundStyleE2EEESH_S1M_JEEENS4_5SM1004TMEM4LOAD26SM100_TMEM_LOAD_16dp32b32xES13_NS14_INS15_ILi2ELi4ELi3EEES18_NSW_INS5_IJS19_SE_EEENS5_IJSE_SB_EEEEEEENS4_39AutoVectorizingCopyWithAssumedAlignmentILi128EEENS4_14SM90_TMA_STOREES21_S23_S23_EEEvvEEEEvNT_6ParamsE)
        .other          _ZN7cutlass13device_kernelINS_4gemm6kernel13GemmUniversalIN4cute5tupleIJiiiiEEENS1_10collective13CollectiveMmaINS1_35MainloopSm100TmaUmmaWarpSpecializedILi5ELi2ELi4ENS5_IJNS4_1CILi1EEESB_SB_EEEEENS5_IJNSA_ILi64EEENSA_ILi256EEENSA_ILi128EEEEEENS_12float_e5m2_tENS5_IJlSB_lEEESI_SJ_NS4_8TiledMMAINS4_8MMA_AtomIJNS4_10MMA_TraitsINS4_19SM100_MMA_F8F6F4_SSEJSI_SI_fSE_SF_NS4_17integral_constantINS4_4UMMA5MajorELSQ_0EEESR_NSO_INSP_7ScaleInELSS_0EEEST_EEEEEENS4_6LayoutISC_NS5_IJNSA_ILi0EEESX_SX_EEEEENS5_IJNS4_10UnderscoreES10_S10_EEEEENS4_13SM90_TMA_LOADENS4_14ComposedLayoutINS4_7SwizzleILi3ELi4ELi3EEENS4_18smem_ptr_flag_bitsILi8EEENSW_INS5_IJNSA_ILi8EEESG_EEENS5_IJSG_SB_EEEEEEEvNS4_8identityES13_S1D_vS1E_EENS_8epilogue10collective18CollectiveEpilogueINS1G_23Sm100TmaWarpSpecializedILi4ELi2ELi32ELb0ELb0EEEJSH_NS5_IJNSW_ISE_SB_EES1L_EEESI_SJ_SI_SJ_NS1G_6fusion15FusionCallbacksIS1K_NS1N_17LinearCombinationISI_fSI_fLNS_15FloatRoundStyleE2EEESH_S1M_JEEENS4_5SM1004TMEM4LOAD26SM100_TMEM_LOAD_16dp32b32xES13_NS14_INS15_ILi2ELi4ELi3EEES18_NSW_INS5_IJS19_SE_EEENS5_IJSE_SB_EEEEEEENS4_39AutoVectorizingCopyWithAssumedAlignmentILi128EEENS4_14SM90_TMA_STOREES21_S23_S23_EEEvvEEEEvNT_6ParamsE,@"STO_CUDA_ENTRY STV_DEFAULT"
_ZN7cutlass13device_kernelINS_4gemm6kernel13GemmUniversalIN4cute5tupleIJiiiiEEENS1_10collective13CollectiveMmaINS1_35MainloopSm100TmaUmmaWarpSpecializedILi5ELi2ELi4ENS5_IJNS4_1CILi1EEESB_SB_EEEEENS5_IJNSA_ILi64EEENSA_ILi256EEENSA_ILi128EEEEEENS_12float_e5m2_tENS5_IJlSB_lEEESI_SJ_NS4_8TiledMMAINS4_8MMA_AtomIJNS4_10MMA_TraitsINS4_19SM100_MMA_F8F6F4_SSEJSI_SI_fSE_SF_NS4_17integral_constantINS4_4UMMA5MajorELSQ_0EEESR_NSO_INSP_7ScaleInELSS_0EEEST_EEEEEENS4_6LayoutISC_NS5_IJNSA_ILi0EEESX_SX_EEEEENS5_IJNS4_10UnderscoreES10_S10_EEEEENS4_13SM90_TMA_LOADENS4_14ComposedLayoutINS4_7SwizzleILi3ELi4ELi3EEENS4_18smem_ptr_flag_bitsILi8EEENSW_INS5_IJNSA_ILi8EEESG_EEENS5_IJSG_SB_EEEEEEEvNS4_8identityES13_S1D_vS1E_EENS_8epilogue10collective18CollectiveEpilogueINS1G_23Sm100TmaWarpSpecializedILi4ELi2ELi32ELb0ELb0EEEJSH_NS5_IJNSW_ISE_SB_EES1L_EEESI_SJ_SI_SJ_NS1G_6fusion15FusionCallbacksIS1K_NS1N_17LinearCombinationISI_fSI_fLNS_15FloatRoundStyleE2EEESH_S1M_JEEENS4_5SM1004TMEM4LOAD26SM100_TMEM_LOAD_16dp32b32xES13_NS14_INS15_ILi2ELi4ELi3EEES18_NSW_INS5_IJS19_SE_EEENS5_IJSE_SB_EEEEEEENS4_39AutoVectorizingCopyWithAssumedAlignmentILi128EEENS4_14SM90_TMA_STOREES21_S23_S23_EEEvvEEEEvNT_6ParamsE:
[----:B------:R-:W1:Y:S01]  /*0000*/  LDC R1, c[0x0][0x37c] ;  /* 0x0000df00ff017b82 */ /* 0x000e620000000800 */
[----:B------:R-:W2:Y:S01]  /*0010*/  S2R R108, SR_TID.X ;  /* 0x00000000006c7919 */ /* 0x000ea20000002100 */
[----:B------:R-:W3:Y:S01]  /*0020*/  LDCU.64 UR4, c[0x0][0x890] ;  /* 0x00011200ff0477ac */ /* 0x000ee20008000a00 */
[----:B------:R-:W-:Y:S02]  /*0030*/  PRMT R96, RZ, 0x7610, R96 ;  /* 0x00007610ff607816 */ /* 0x000fe40000000060 */
[----:B------:R-:W-:Y:S01]  /*0040*/  ELECT P5, URZ, PT ;  /* 0x0000000000ff782f */ /* 0x000fe200038a0000 */
[----:B------:R-:W4:Y:S01]  /*0050*/  LDCU.64 UR46, c[0x0][0x358] ;  /* 0x00006b00ff2e77ac */ /* 0x000f220008000a00 */
[----:B---3--:R-:W-:-:S04]  /*0060*/  UISETP.NE.U32.AND UP0, UPT, UR4, URZ, UPT ;  /* 0x000000ff0400728c */ /* 0x008fc8000bf05070 */
[----:B------:R-:W-:Y:S01]  /*0070*/  UISETP.NE.AND.EX UP0, UPT, UR5, URZ, UPT, UP0 ;  /* 0x000000ff0500728c */ /* 0x000fe2000bf05300 */
[----:B--2---:R-:W-:-:S05]  /*0080*/  SHF.R.U32.HI R101, RZ, 0x5, R108 ;  /* 0x00000005ff657819 */ /* 0x004fca000001166c */
[----:B------:R-:W2:Y:S02]  /*0090*/  SHFL.IDX PT, R0, R101, RZ, 0x1f ;  /* 0x00001fff65007589 */ /* 0x000ea400000e0000 */
[----:B--2---:R-:W-:Y:S01]  /*00a0*/  R2UR UR8, R0 ;  /* 0x00000000000872ca */ /* 0x004fe200000e0000 */
[----:B-1--4-:R-:W-:-:S14]  /*00b0*/  BRA.U UP0, `(.L_x_0) ;  /* 0x00000001002c7547 */ /* 0x012fdc000b800000 */
[----:B------:R-:W1:Y:S02]  /*00c0*/  LDCU.64 UR6, c[0x0][0x888] ;  /* 0x00011100ff0677ac */ /* 0x000e640008000a00 */
[----:B-1----:R-:W-:-:S04]  /*00d0*/  UISETP.NE.U32.AND UP0, UPT, UR6, URZ, UPT ;  /* 0x000000ff0600728c */ /* 0x002fc8000bf05070 */
[----:B------:R-:W-:-:S09]  /*00e0*/  UISETP.NE.AND.EX UP0, UPT, UR7, URZ, UPT, UP0 ;  /* 0x000000ff0700728c */ /* 0x000fd2000bf05300 */
[----:B------:R-:W-:Y:S05]  /*00f0*/  BRA.U !UP0, `(.L_x_1) ;  /* 0x0000000108107547 */ /* 0x000fea000b800000 */
[----:B------:R-:W1:Y:S02]  /*0100*/  LDC.64 R2, c[0x0][0x888] ;  /* 0x00022200ff027b82 */ /* 0x000e640000000a00 */
[----:B-1----:R1:W5:Y:S01]  /*0110*/  LDG.E R49, desc[UR46][R2.64] ;  /* 0x0000002e02317981 */ /* 0x002362000c1e1900 */
[----:B------:R-:W-:Y:S01]  /*0120*/  HFMA2 R96, -RZ, RZ, 0, 5.9604644775390625e-08 ;  /* 0x00000001ff607431 */ /* 0x000fe200000001ff */
[----:B------:R-:W-:Y:S05]  /*0130*/  BRA `(.L_x_0) ;  /* 0x00000000000c7947 */ /* 0x000fea0003800000 */
.L_x_1:
[----:B------:R-:W1:Y:S01]  /*0140*/  LDCU UR6, c[0x0][0x880] ;  /* 0x00011000ff0677ac */ /* 0x000e620008000800 */
[----:B------:R-:W-:Y:S01]  /*0150*/  HFMA2 R96, -RZ, RZ, 0, 5.9604644775390625e-08 ;  /* 0x00000001ff607431 */ /* 0x000fe200000001ff */
[----:B-1----:R-:W-:-:S07]  /*0160*/  MOV R49, UR6 ;  /* 0x0000000600317c02 */ /* 0x002fce0008000f00 */
.L_x_0:
[----:B------:R-:W2:Y:S02]  /*0170*/  LDCU.64 UR6, c[0x0][0x8b0] ;  /* 0x00011600ff0677ac */ /* 0x000ea40008000a00 */
[----:B--2---:R-:W-:-:S04]  /*0180*/  UISETP.NE.U32.AND UP0, UPT, UR6, URZ, UPT ;  /* 0x000000ff0600728c */ /* 0x004fc8000bf05070 */
[----:B------:R-:W-:-:S09]  /*0190*/  UISETP.NE.AND.EX UP0, UPT, UR7, URZ, UPT, UP0 ;  /* 0x000000ff0700728c */ /* 0x000fd2000bf05300 */
[----:B------:R-:W-:Y:S05]  /*01a0*/  BRA.U UP0, `(.L_x_2) ;  /* 0x0000000100247547 */ /* 0x000fea000b800000 */
[----:B------:R-:W2:Y:S02]  /*01b0*/  LDCU.64 UR6, c[0x0][0x8a8] ;  /* 0x00011500ff0677ac */ /* 0x000ea40008000a00 */
[----:B--2---:R-:W-:-:S04]  /*01c0*/  UISETP.NE.U32.AND UP0, UPT, UR6, URZ, UPT ;  /* 0x000000ff0600728c */ /* 0x004fc8000bf05070 */
[----:B------:R-:W-:-:S09]  /*01d0*/  UISETP.NE.AND.EX UP0, UPT, UR7, URZ, UPT, UP0 ;  /* 0x000000ff0700728c */ /* 0x000fd2000bf05300 */
[----:B------:R-:W-:Y:S05]  /*01e0*/  BRA.U !UP0, `(.L_x_3) ;  /* 0x00000001080c7547 */ /* 0x000fea000b800000 */
[----:B-1----:R-:W1:Y:S02]  /*01f0*/  LDC.64 R2, c[0x0][0x8a8] ;  /* 0x00022a00ff027b82 */ /* 0x002e640000000a00 */
[----:B-1----:R2:W5:Y:S01]  /*0200*/  LDG.E R47, desc[UR46][R2.64] ;  /* 0x0000002e022f7981 */ /* 0x002562000c1e1900 */
[----:B------:R-:W-:Y:S05]  /*0210*/  BRA `(.L_x_2) ;  /* 0x0000000000087947 */ /* 0x000fea0003800000 */
.L_x_3:
[----:B------:R-:W2:Y:S02]  /*0220*/  LDCU UR6, c[0x0][0x8a0] ;  /* 0x00011400ff0677ac */ /* 0x000ea40008000800 */
[----:B--2---:R-:W-:Y:S02]  /*0230*/  MOV R47, UR6 ;  /* 0x00000006002f7c02 */ /* 0x004fe40008000f00 */
.L_x_2:
[----:B------:R-:W-:Y:S01]  /*0240*/  IMAD.U32 R0, RZ, RZ, UR8 ;  /* 0x00000008ff007e24 */ /* 0x000fe2000f8e00ff */
[----:B------:R-:W-:Y:S04]  /*0250*/  BSSY.RECONVERGENT B0, `(.L_x_4) ;  /* 0x000000c000007945 */ /* 0x000fe80003800200 */
[C---:B------:R-:W-:Y:S02]  /*0260*/  ISETP.NE.OR P1, PT, R0.reuse, 0x1, !P5 ;  /* 0x000000010000780c */ /* 0x040fe40006f25670 */
[----:B------:R-:W-:-:S11]  /*0270*/  ISETP.NE.OR P0, PT, R0, 0x3, !P5 ;  /* 0x000000030000780c */ /* 0x000fd60006f05670 */
[----:B------:R-:W-:Y:S05]  /*0280*/  @P1 BRA `(.L_x_5) ;  /* 0x0000000000201947 */ /* 0x000fea0003800000 */
[----:B------:R-:W3:Y:S02]  /*0290*/  LDCU.64 UR6, c[0x0][0x348] ;  /* 0x00006900ff0677ac */ /* 0x000ee40008000a00 */
[----:B---3--:R-:W-:Y:S02]  /*02a0*/  UIADD3 UR10, UP1, UPT, UR6, 0x80, URZ ;  /* 0x00000080060a7890 */ /* 0x008fe4000ff3e0ff */
[----:B------:R-:W-:Y:S02]  /*02b0*/  UIADD3 UR6, UP0, UPT, UR6, 0x180, URZ ;  /* 0x0000018006067890 */ /* 0x000fe4000ff1e0ff */
[----:B------:R-:W-:Y:S02]  /*02c0*/  UIADD3.X UR11, UPT, UPT, URZ, UR7, URZ, UP1, !UPT ;  /* 0x00000007ff0b7290 */ /* 0x000fe40008ffe4ff */
[----:B------:R-:W-:-:S07]  /*02d0*/  UIADD3.X UR7, UPT, UPT, URZ, UR7, URZ, UP0, !UPT ;  /* 0x00000007ff077290 */ /* 0x000fce00087fe4ff */
[----:B------:R3:W-:Y:S02]  /*02e0*/  UTMACCTL.PF [UR10] ;  /* 0x000000000a0079b9 */ /* 0x0007e40008040000 */
[----:B------:R3:W-:Y:S02]  /*02f0*/  UTMACCTL.PF [UR6] ;  /* 0x00000000060079b9 */ /* 0x0007e40008040000 */
[----:B---3--:R-:W-:Y:S01]  /*0300*/  NOP ;  /* 0x0000000000007918 */ /* 0x008fe20000000000 */
.L_x_5:
[----:B------:R-:W-:Y:S05]  /*0310*/  BSYNC.RECONVERGENT B0 ;  /* 0x0000000000007941 */ /* 0x000fea0003800200 */
.L_x_4:
[----:B------:R-:W-:Y:S04]  /*0320*/  BSSY.RECONVERGENT B0, `(.L_x_6) ;  /* 0x000000a000007945 */ /* 0x000fe80003800200 */
        /* <DEDUP_REMOVED lines=9> */
.L_x_7:
[----:B------:R-:W-:Y:S05]  /*03c0*/  BSYNC.RECONVERGENT B0 ;  /* 0x0000000000007941 */ /* 0x000fea0003800200 */
.L_x_6:
[----:B------:R-:W3:Y:S01]  /*03d0*/  LDCU.64 UR6, c[0x0][0x888] ;  /* 0x00011100ff0677ac */ /* 0x000ee20008000a00 */
[----:B------:R-:W-:Y:S02]  /*03e0*/  UISETP.EQ.U32.AND UP1, UPT, UR4, URZ, UPT ;  /* 0x000000ff0400728c */ /* 0x000fe4000bf22070 */
[----:B------:R-:W-:Y:S02]  /*03f0*/  UPLOP3.LUT UP2, UPT, UPT, UPT, UPT, 0x80, 0x8 ;  /* 0x000000000008789c */ /* 0x000fe40003f4f070 */
[----:B---3--:R-:W-:-:S04]  /*0400*/  UISETP.NE.U32.AND UP0, UPT, UR6, URZ, UPT ;  /* 0x000000ff0600728c */ /* 0x008fc8000bf05070 */
[----:B------:R-:W-:-:S04]  /*0410*/  UISETP.NE.AND.EX UP0, UPT, UR7, URZ, UPT, UP0 ;  /* 0x000000ff0700728c */ /* 0x000fc8000bf05300 */
[----:B------:R-:W-:-:S04]  /*0420*/  UISETP.EQ.OR.EX UP3, UPT, UR5, URZ, !UP0, UP1 ;  /* 0x000000ff0500728c */ /* 0x000fc8000c762710 */
[----:B------:R-:W-:-:S05]  /*0430*/  UP2UR UR50, UPR, URZ, 0x8 ;  /* 0x00000008ff327883 */ /* 0x000fca0008000000 */
[----:B------:R-:W-:Y:S07]  /*0440*/  BRA.U !UP3, `(.L_x_8) ;  /* 0x000000010b207547 */ /* 0x000fee000b800000 */
[----:B------:R-:W-:Y:S01]  /*0450*/  UISETP.NE.U32.AND UP2, UPT, UR4, URZ, UPT ;  /* 0x000000ff0400728c */ /* 0x000fe2000bf45070 */
[----:B-----5:R-:W-:Y:S01]  /*0460*/  FSETP.NEU.AND P0, PT, R49, RZ, PT ;  /* 0x000000ff3100720b */ /* 0x020fe20003f0d000 */
[----:B------:R-:W-:Y:S02]  /*0470*/  USEL UR4, URZ, 0xffffffff, UP0 ;  /* 0xffffffffff047887 */ /* 0x000fe40008000000 */
[----:B------:R-:W-:-:S10]  /*0480*/  UISETP.NE.AND.EX UP2, UPT, UR5, URZ, UPT, UP2 ;  /* 0x000000ff0500728c */ /* 0x000fd4000bf45320 */
[----:B------:R-:W-:Y:S01]  /*0490*/  VOTEU.ANY UP1, P0 ;  /* 0x0000000000ff7886 */ /* 0x000fe20000020100 */
[----:B------:R-:W-:-:S04]  /*04a0*/  @!UP2 USEL UR4, URZ, 0xffffffff, UP1 ;  /* 0xffffffffff04a887 */ /* 0x000fc80008800000 */
[----:B------:R-:W-:-:S04]  /*04b0*/  ULOP3.LUT UR4, UR4, 0x1, URZ, 0xc0, !UPT ;  /* 0x0000000104047892 */ /* 0x000fc8000f8ec0ff */
[----:B------:R-:W-:-:S11]  /*04c0*/  UISETP.NE.U32.AND UP2, UPT, UR4, 0x1, UPT ;  /* 0x000000010400788c */ /* 0x000fd6000bf45070 */
.L_x_8:
[----:B-12---:R-:W1:Y:S01]  /*04d0*/  SHFL.IDX PT, R2, R101, RZ, 0x1f ;  /* 0x00001fff65027589 */ /* 0x006e6200000e0000 */
[----:B------:R-:W-:-:S04]  /*04e0*/  UISETP.NE.AND UP1, UPT, UR8, 0x2, UPT ;  /* 0x000000020800788c */ /* 0x000fc8000bf25270 */
[----:B------:R-:W-:Y:S01]  /*04f0*/  USEL UR6, URZ, 0x1, UP1 ;  /* 0x00000001ff067887 */ /* 0x000fe20008800000 */
[----:B-1----:R-:W-:-:S13]  /*0500*/  ISETP.NE.AND P0, PT, R2, RZ, PT ;  /* 0x000000ff0200720c */ /* 0x002fda0003f05270 */
[----:B------:R-:W-:Y:S05]  /*0510*/  @P0 BRA `(.L_x_9) ;  /* 0x0000000000500947 */ /* 0x000fea0003800000 */
[----:B------:R-:W1:Y:S01]  /*0520*/  S2UR UR5, SR_CgaCtaId ;  /* 0x00000000000579c3 */ /* 0x000e620000008800 */
[----:B------:R-:W-:Y:S01]  /*0530*/  UMOV UR7, 0x400 ;  /* 0x0000040000077882 */ /* 0x000fe20000000000 */
[----:B------:R-:W-:Y:S01]  /*0540*/  UMOV UR4, 0x1 ;  /* 0x0000000100047882 */ /* 0x000fe20000000000 */
[----:B------:R-:W-:Y:S01]  /*0550*/  ELECT P0, URZ, PT ;  /* 0x0000000000ff782f */ /* 0x000fe20003800000 */
[----:B------:R-:W-:-:S04]  /*0560*/  UIADD3 UR10, UPT, UPT, -UR4, 0x100000, URZ ;  /* 0x00100000040a7890 */ /* 0x000fc8000fffe1ff */
[----:B------:R-:W-:Y:S02]  /*0570*/  USHF.L.U32 UR11, UR10, 0xb, URZ ;  /* 0x0000000b0a0b7899 */ /* 0x000fe400080006ff */
[----:B------:R-:W-:Y:S02]  /*0580*/  USHF.L.U32 UR10, UR10, 0x1, URZ ;  /* 0x000000010a0a7899 */ /* 0x000fe400080006ff */
[----:B-1----:R-:W-:Y:S01]  /*0590*/  ULEA UR5, UR5, UR7, 0x18 ;  /* 0x0000000705057291 */ /* 0x002fe2000f8ec0ff */
[----:B------:R-:W1:Y:S11]  /*05a0*/  FENCE.VIEW.ASYNC.S ;  /* 0x00000000000073c6 */ /* 0x000e760000000000 */
[----:B-1----:R1:W2:Y:S01]  /*05b0*/  SYNCS.EXCH.64 URZ, [UR5], UR10 ;  /* 0x0000000a05ff75b2 */ /* 0x0022a20008000100 */
[----:B------:R1:W3:Y:S01]  /*05c0*/  SYNCS.EXCH.64 URZ, [UR5+0x28], UR10 ;  /* 0x0000280a05ff75b2 */ /* 0x0002e20008000100 */
[----:B------:R1:W4:Y:S01]  /*05d0*/  SYNCS.EXCH.64 URZ, [UR5+0x8], UR10 ;  /* 0x0000080a05ff75b2 */ /* 0x0003220008000100 */
[----:B------:R1:W1:Y:S01]  /*05e0*/  SYNCS.EXCH.64 URZ, [UR5+0x30], UR10 ;  /* 0x0000300a05ff75b2 */ /* 0x0002620008000100 */
[----:B------:R1:W1:Y:S01]  /*05f0*/  SYNCS.EXCH.64 URZ, [UR5+0x10], UR10 ;  /* 0x0000100a05ff75b2 */ /* 0x0002620008000100 */
[----:B------:R1:W1:Y:S01]  /*0600*/  SYNCS.EXCH.64 URZ, [UR5+0x38], UR10 ;  /* 0x0000380a05ff75b2 */ /* 0x0002620008000100 */
[----:B------:R1:W1:Y:S01]  /*0610*/  SYNCS.EXCH.64 URZ, [UR5+0x18], UR10 ;  /* 0x0000180a05ff75b2 */ /* 0x0002620008000100 */
[----:B------:R1:W1:Y:S01]  /*0620*/  SYNCS.EXCH.64 URZ, [UR5+0x40], UR10 ;  /* 0x0000400a05ff75b2 */ /* 0x0002620008000100 */
[----:B------:R1:W1:Y:S01]  /*0630*/  SYNCS.EXCH.64 URZ, [UR5+0x20], UR10 ;  /* 0x0000200a05ff75b2 */ /* 0x0002620008000100 */
[----:B------:R1:W1:Y:S01]  /*0640*/  SYNCS.EXCH.64 URZ, [UR5+0x48], UR10 ;  /* 0x0000480a05ff75b2 */ /* 0x0002620008000100 */
[----:B------:R-:W-:Y:S01]  /*0650*/  NOP ;  /* 0x0000000000007918 */ /* 0x000fe20000000000 */
.L_x_9:
[----:B------:R-:W2:Y:S01]  /*0660*/  SHFL.IDX PT, R2, R101, RZ, 0x1f ;  /* 0x00001fff65027589 */ /* 0x000ea200000e0000 */
[----:B------:R-:W-:Y:S01]  /*0670*/  NOP ;  /* 0x0000000000007918 */ /* 0x000fe20000000000 */
[----:B--2---:R-:W-:-:S13]  /*0680*/  ISETP.NE.AND P0, PT, R2, 0x1, PT ;  /* 0x000000010200780c */ /* 0x004fda0003f05270 */
[----:B------:R-:W-:Y:S05]  /*0690*/  @P0 BRA `(.L_x_10) ;  /* 0x0000000000580947 */ /* 0x000fea0003800000 */
[----:B------:R-:W2:Y:S01]  /*06a0*/  S2UR UR7, SR_CgaCtaId ;  /* 0x00000000000779c3 */ /* 0x000ea20000008800 */
[----:B------:R-:W-:Y:S01]  /*06b0*/  UMOV UR9, 0x400 ;  /* 0x0000040000097882 */ /* 0x000fe20000000000 */
[----:B-1----:R-:W-:Y:S01]  /*06c0*/  UMOV UR5, 0x20 ;  /* 0x0000002000057882 */ /* 0x002fe20000000000 */
[----:B------:R-:W-:Y:S01]  /*06d0*/  UMOV UR4, 0x80 ;  /* 0x0000008000047882 */ /* 0x000fe20000000000 */
[----:B------:R-:W-:-:S04]  /*06e0*/  UIADD3 UR10, UPT, UPT, -UR5, 0x100000, URZ ;  /* 0x00100000050a7890 */ /* 0x000fc8000fffe1ff */
[----:B------:R-:W-:Y:S02]  /*06f0*/  USHF.L.U32 UR11, UR10, 0xb, URZ ;  /* 0x0000000b0a0b7899 */ /* 0x000fe400080006ff */
[----:B------:R-:W-:Y:S02]  /*0700*/  USHF.L.U32 UR10, UR10, 0x1, URZ ;  /* 0x000000010a0a7899 */ /* 0x000fe400080006ff */
[----:B------:R-:W-:-:S04]  /*0710*/  UIADD3 UR4, UPT, UPT, -UR4, 0x100000, URZ ;  /* 0x0010000004047890 */ /* 0x000fc8000fffe1ff */
[----:B------:R-:W-:Y:S02]  /*0720*/  USHF.L.U32 UR5, UR4, 0xb, URZ ;  /* 0x0000000b04057899 */ /* 0x000fe400080006ff */
[----:B------:R-:W-:Y:S01]  /*0730*/  USHF.L.U32 UR4, UR4, 0x1, URZ ;  /* 0x0000000104047899 */ /* 0x000fe200080006ff */
[----:B------:R-:W-:Y:S01]  /*0740*/  ELECT P0, URZ, PT ;  /* 0x0000000000ff782f */ /* 0x000fe20003800000 */
[----:B--2---:R-:W-:Y:S01]  /*0750*/  ULEA UR7, UR7, UR9, 0x18 ;  /* 0x0000000907077291 */ /* 0x004fe2000f8ec0ff */
[----:B------:R-:W1:Y:S11]  /*0760*/  FENCE.VIEW.ASYNC.S ;  /* 0x00000000000073c6 */ /* 0x000e760000000000 */
[----:B-1----:R2:W1:Y:S01]  /*0770*/  SYNCS.EXCH.64 URZ, [UR7+0x50], UR10 ;  /* 0x0000500a07ff75b2 */ /* 0x0024620008000100 */
[----:B------:R2:W1:Y:S01]  /*0780*/  SYNCS.EXCH.64 URZ, [UR7+0x70], UR4 ;  /* 0x0000700407ff75b2 */ /* 0x0004620008000100 */
[----:B------:R2:W1:Y:S01]  /*0790*/  SYNCS.EXCH.64 URZ, [UR7+0x58], UR10 ;  /* 0x0000580a07ff75b2 */ /* 0x0004620008000100 */
[----:B------:R2:W1:Y:S01]  /*07a0*/  SYNCS.EXCH.64 URZ, [UR7+0x78], UR4 ;  /* 0x0000780407ff75b2 */ /* 0x0004620008000100 */
[----:B------:R2:W1:Y:S01]  /*07b0*/  SYNCS.EXCH.64 URZ, [UR7+0x60], UR10 ;  /* 0x0000600a07ff75b2 */ /* 0x0004620008000100 */
[----:B------:R2:W1:Y:S01]  /*07c0*/  SYNCS.EXCH.64 URZ, [UR7+0x80], UR4 ;  /* 0x0000800407ff75b2 */ /* 0x0004620008000100 */
[----:B------:R2:W1:Y:S01]  /*07d0*/  SYNCS.EXCH.64 URZ, [UR7+0x68], UR10 ;  /* 0x0000680a07ff75b2 */ /* 0x0004620008000100 */
[----:B------:R2:W1:Y:S02]  /*07e0*/  SYNCS.EXCH.64 URZ, [UR7+0x88], UR4 ;  /* 0x0000880407ff75b2 */ /* 0x0004640008000100 */
[----:B--2---:R-:W-:Y:S01]  /*07f0*/  NOP ;  /* 0x0000000000007918 */ /* 0x004fe20000000000 */
.L_x_10:
[----:B------:R-:W2:Y:S01]  /*0800*/  SHFL.IDX PT, R2, R101, RZ, 0x1f ;  /* 0x00001fff65027589 */ /* 0x000ea200000e0000 */
[----:B------:R-:W-:Y:S01]  /*0810*/  NOP ;  /* 0x0000000000007918 */ /* 0x000fe20000000000 */
[----:B--2---:R-:W-:-:S13]  /*0820*/  ISETP.NE.AND P0, PT, R2, 0x3, PT ;  /* 0x000000030200780c */ /* 0x004fda0003f05270 */
[----:B------:R-:W-:Y:S05]  /*0830*/  @P0 BRA `(.L_x_11) ;  /* 0x0000000000300947 */ /* 0x000fea0003800000 */
[----:B-1----:R-:W1:Y:S01]  /*0840*/  S2UR UR5, SR_CgaCtaId ;  /* 0x00000000000579c3 */ /* 0x002e620000008800 */
        /* <DEDUP_REMOVED lines=8> */
[----:B-1----:R2:W1:Y:S01]  /*08d0*/  SYNCS.EXCH.64 URZ, [UR5+0x90], UR10 ;  /* 0x0000900a05ff75b2 */ /* 0x0024620008000100 */
[----:B------:R2:W1:Y:S02]  /*08e0*/  SYNCS.EXCH.64 URZ, [UR5+0x98], UR10 ;  /* 0x0000980a05ff75b2 */ /* 0x0004640008000100 */
[----:B--2---:R-:W-:Y:S01]  /*08f0*/  NOP ;  /* 0x0000000000007918 */ /* 0x004fe20000000000 */
.L_x_11:
[----:B------:R-:W2:Y:S01]  /*0900*/  SHFL.IDX PT, R2, R101, RZ, 0x1f ;  /* 0x00001fff65027589 */ /* 0x000ea200000e0000 */
[----:B------:R-:W-:Y:S01]  /*0910*/  NOP ;  /* 0x0000000000007918 */ /* 0x000fe20000000000 */
[----:B--2---:R-:W-:-:S13]  /*0920*/  ISETP.NE.AND P0, PT, R2, 0x4, PT ;  /* 0x000000040200780c */ /* 0x004fda0003f05270 */
[----:B------:R-:W-:Y:S05]  /*0930*/  @P0 BRA `(.L_x_12) ;  /* 0x00000000004c0947 */ /* 0x000fea0003800000 */
[----:B-1----:R-:W1:Y:S01]  /*0940*/  S2UR UR5, SR_CgaCtaId ;  /* 0x00000000000579c3 */ /* 0x002e620000008800 */
[----:B------:R-:W-:Y:S01]  /*0950*/  UMOV UR9, 0x100 ;  /* 0x0000010000097882 */ /* 0x000fe20000000000 */
[----:B------:R-:W-:Y:S01]  /*0960*/  UMOV UR7, 0x400 ;  /* 0x0000040000077882 */ /* 0x000fe20000000000 */
[----:B------:R-:W-:Y:S01]  /*0970*/  USEL UR9, UR9, 0xe0, UP2 ;  /* 0x000000e009097887 */ /* 0x000fe20009000000 */
[----:B------:R-:W-:Y:S01]  /*0980*/  UMOV UR4, 0x1 ;  /* 0x0000000100047882 */ /* 0x000fe20000000000 */
[----:B------:R-:W-:Y:S01]  /*0990*/  ELECT P0, URZ, PT ;  /* 0x0000000000ff782f */ /* 0x000fe20003800000 */
[----:B------:R-:W-:-:S04]  /*09a0*/  UIADD3 UR10, UPT, UPT, -UR4, 0x100000, URZ ;  /* 0x00100000040a7890 */ /* 0x000fc8000fffe1ff */
[----:B------:R-:W-:Y:S02]  /*09b0*/  USHF.L.U32 UR11, UR10, 0xb, URZ ;  /* 0x0000000b0a0b7899 */ /* 0x000fe400080006ff */
[----:B------:R-:W-:Y:S02]  /*09c0*/  USHF.L.U32 UR10, UR10, 0x1, URZ ;  /* 0x000000010a0a7899 */ /* 0x000fe400080006ff */
[----:B------:R-:W-:-:S04]  /*09d0*/  UIADD3 UR12, UPT, UPT, -UR9, 0x100000, URZ ;  /* 0x00100000090c7890 */ /* 0x000fc8000fffe1ff */
[----:B------:R-:W-:Y:S02]  /*09e0*/  USHF.L.U32 UR13, UR12, 0xb, URZ ;  /* 0x0000000b0c0d7899 */ /* 0x000fe400080006ff */
[----:B------:R-:W-:Y:S02]  /*09f0*/  USHF.L.U32 UR12, UR12, 0x1, URZ ;  /* 0x000000010c0c7899 */ /* 0x000fe400080006ff */
[----:B-1----:R-:W-:Y:S01]  /*0a00*/  ULEA UR5, UR5, UR7, 0x18 ;  /* 0x0000000705057291 */ /* 0x002fe2000f8ec0ff */
[----:B------:R-:W1:Y:S11]  /*0a10*/  FENCE.VIEW.ASYNC.S ;  /* 0x00000000000073c6 */ /* 0x000e760000000000 */
[----:B-1----:R2:W1:Y:S01]  /*0a20*/  SYNCS.EXCH.64 URZ, [UR5+0xa0], UR10 ;  /* 0x0000a00a05ff75b2 */ /* 0x0024620008000100 */
[----:B------:R2:W1:Y:S01]  /*0a30*/  SYNCS.EXCH.64 URZ, [UR5+0xb0], UR12 ;  /* 0x0000b00c05ff75b2 */ /* 0x0004620008000100 */
[----:B------:R2:W1:Y:S01]  /*0a40*/  SYNCS.EXCH.64 URZ, [UR5+0xa8], UR10 ;  /* 0x0000a80a05ff75b2 */ /* 0x0004620008000100 */
[----:B------:R2:W1:Y:S02]  /*0a50*/  SYNCS.EXCH.64 URZ, [UR5+0xb8], UR12 ;  /* 0x0000b80c05ff75b2 */ /* 0x0004640008000100 */
[----:B--2---:R-:W-:Y:S01]  /*0a60*/  NOP ;  /* 0x0000000000007918 */ /* 0x004fe20000000000 */
.L_x_12:
        /* <DEDUP_REMOVED lines=26> */
.L_x_13:
        /* <DEDUP_REMOVED lines=18> */
.L_x_14:
[----:B-1----:R-:W1:Y:S01]  /*0d30*/  S2UR UR5, SR_CTAID.X ;  /* 0x00000000000579c3 */ /* 0x002e620000002500 */
[----:B------:R-:W-:-:S05]  /*0d40*/  CS2R.32 R95, SR_CgaSize ;  /* 0x00000000005f7805 */ /* 0x000fca0000008a00 */
[----:B------:R-:W-:-:S05]  /*0d50*/  IMAD R95, R95, -0xa0, RZ ;  /* 0xffffff605f5f7824 */ /* 0x000fca00078e02ff */
[----:B------:R-:W-:-:S14]  /*0d60*/  R2UR UR9, R95 ;  /* 0x000000005f0972ca */ /* 0x000fdc00000e0000 */
[----:B------:R-:W2:Y:S01]  /*0d70*/  LDCU UR9, c[0x0][UR9+0x2b0] ;  /* 0x00005600090977ac */ /* 0x000ea20008000800 */
[----:B------:R-:W-:Y:S01]  /*0d80*/  NOP ;  /* 0x0000000000007918 */ /* 0x000fe20000000000 */
[----:B------:R-:W-:-:S05]  /*0d90*/  CS2R.32 R95, SR_CgaSize ;  /* 0x00000000005f7805 */ /* 0x000fca0000008a00 */
[----:B------:R-:W-:-:S05]  /*0da0*/  IMAD R95, R95, -0xa0, RZ ;  /* 0xffffff605f5f7824 */ /* 0x000fca00078e02ff */
[----:B------:R-:W-:-:S14]  /*0db0*/  R2UR UR7, R95 ;  /* 0x000000005f0772ca */ /* 0x000fdc00000e0000 */
[----:B------:R-:W3:Y:S01]  /*0dc0*/  LDCU UR7, c[0x0][UR7+0x2b4] ;  /* 0x00005680070777ac */ /* 0x000ee20008000800 */
[----:B------:R-:W4:Y:S08]  /*0dd0*/  S2UR UR4, SR_CTAID.Y ;  /* 0x00000000000479c3 */ /* 0x000f300000002600 */
[----:B------:R-:W3:Y:S01]  /*0de0*/  LDC R10, c[0x0][0xb24] ;  /* 0x0002c900ff0a7b82 */ /* 0x000ee20000000800 */
[----:B-1----:R-:W-:-:S02]  /*0df0*/  I2FP.F32.U32 R95, UR5 ;  /* 0x00000005005f7c45 */ /* 0x002fc40008201000 */
[----:B------:R-:W-:-:S05]  /*0e00*/  CS2R.32 R3, SR_CgaSize ;  /* 0x0000000000037805 */ /* 0x000fca0000008a00 */
[----:B------:R-:W-:-:S06]  /*0e10*/  IMAD R3, R3, -0xa0, RZ ;  /* 0xffffff6003037824 */ /* 0x000fcc00078e02ff */
[----:B------:R-:W1:Y:S01]  /*0e20*/  LDC R3, c[0x0][R3+0x2a0] ;  /* 0x0000a80003037b82 */ /* 0x000e620000000800 */
[----:B------:R-:W-:Y:S01]  /*0e30*/  MOV R15, UR5 ;  /* 0x00000005000f7c02 */ /* 0x000fe20008000f00 */
[----:B--2---:R-:W-:Y:S01]  /*0e40*/  FMUL R95, R95, UR9 ;  /* 0x000000095f5f7c20 */ /* 0x004fe20008400000 */
[----:B----4-:R-:W-:Y:S02]  /*0e50*/  I2FP.F32.U32 R94, UR4 ;  /* 0x00000004005e7c45 */ /* 0x010fe40008201000 */
[----:B------:R-:W-:-:S05]  /*0e60*/  CS2R.32 R2, SR_CgaSize ;  /* 0x0000000000027805 */ /* 0x000fca0000008a00 */
[----:B------:R-:W-:-:S06]  /*0e70*/  IMAD R2, R2, -0xa0, RZ ;  /* 0xffffff6002027824 */ /* 0x000fcc00078e02ff */
[----:B------:R-:W2:Y:S01]  /*0e80*/  LDC R2, c[0x0][R2+0x2a4] ;  /* 0x0000a90002027b82 */ /* 0x000ea20000000800 */
[----:B------:R-:W-:Y:S01]  /*0e90*/  MOV R14, UR4 ;  /* 0x00000004000e7c02 */ /* 0x000fe20008000f00 */
[----:B------:R-:W4:Y:S01]  /*0ea0*/  F2I.U32.TRUNC.NTZ R95, R95 ;  /* 0x0000005f005f7305 */ /* 0x000f22000020f000 */
[----:B---3--:R-:W-:-:S05]  /*0eb0*/  FMUL R94, R94, UR7 ;  /* 0x000000075e5e7c20 */ /* 0x008fca0008400000 */
[----:B------:R-:W-:Y:S01]  /*0ec0*/  BAR.SYNC.DEFER_BLOCKING 0x0 ;  /* 0x0000000000007b1d */ /* 0x000fe20000010000 */
[----:B------:R-:W-:-:S05]  /*0ed0*/  ISETP.GE.AND P0, PT, R10, 0x1, PT ;  /* 0x000000010a00780c */ /* 0x000fca0003f06270 */
[----:B------:R-:W3:Y:S02]  /*0ee0*/  F2I.U32.TRUNC.NTZ R94, R94 ;  /* 0x0000005e005e7305 */ /* 0x000ee4000020f000 */
[----:B------:R-:W2:Y:S01]  /*0ef0*/  S2UR UR36, SR_CTAID.Z ;  /* 0x00000000002479c3 */ /* 0x000ea20000002700 */
[----:B----4-:R-:W-:-:S05]  /*0f00*/  IADD3 R95, PT, PT, -R95, RZ, RZ ;  /* 0x000000ff5f5f7210 */ /* 0x010fca0007ffe1ff */
[----:B-1----:R-:W-:Y:S01]  /*0f10*/  IMAD R95, R3, R95, UR5 ;  /* 0x00000005035f7e24 */ /* 0x002fe2000f8e025f */
[----:B---3--:R-:W-:-:S05]  /*0f20*/  IADD3 R94, PT, PT, -R94, RZ, RZ ;  /* 0x000000ff5e5e7210 */ /* 0x008fca0007ffe1ff */
[----:B--2---:R-:W-:Y:S01]  /*0f30*/  IMAD R94, R2, R94, UR4 ;  /* 0x00000004025e7e24 */ /* 0x004fe2000f8e025e */
[----:B------:R-:W-:Y:S06]  /*0f40*/  @!P0 BRA `(.L_x_15) ;  /* 0x0000000000b88947 */ /* 0x000fec0003800000 */
[----:B------:R-:W1:Y:S01]  /*0f50*/  LDC.64 R4, c[0x0][0xb18] ;  /* 0x0002c600ff047b82 */ /* 0x000e620000000a00 */
[----:B------:R-:W-:-:S07]  /*0f60*/  ISETP.NE.AND P0, PT, R10, 0x1, PT ;  /* 0x000000010a00780c */ /* 0x000fce0003f05270 */
[----:B------:R-:W2:Y:S08]  /*0f70*/  LDC R9, c[0x0][0xb0c] ;  /* 0x0002c300ff097b82 */ /* 0x000eb00000000800 */
[----:B------:R-:W3:Y:S08]  /*0f80*/  LDC R12, c[0x0][0x370] ;  /* 0x0000dc00ff0c7b82 */ /* 0x000ef00000000800 */
[----:B------:R-:W4:Y:S01]  /*0f90*/  LDC R11, c[0x0][0x374] ;  /* 0x0000dd00ff0b7b82 */ /* 0x000f220000000800 */
[----:B-1----:R-:W-:-:S07]  /*0fa0*/  ISETP.NE.AND P1, PT, R4, 0x1, PT ;  /* 0x000000010400780c */ /* 0x002fce0003f25270 */
[----:B------:R-:W3:Y:S01]  /*0fb0*/  LDC.64 R6, c[0x0][0xb10] ;  /* 0x0002c400ff067b82 */ /* 0x000ee20000000a00 */
[----:B--2---:R-:W-:-:S07]  /*0fc0*/  ISETP.NE.AND P2, PT, R9, 0x1, PT ;  /* 0x000000010900780c */ /* 0x004fce0003f45270 */
[----:B------:R-:W1:Y:S08]  /*0fd0*/  LDC R8, c[0x0][0xb20] ;  /* 0x0002c800ff087b82 */ /* 0x000e700000000800 */
[----:B------:R-:W2:Y:S01]  /*0fe0*/  LDC.64 R2, c[0x0][0xb28] ;  /* 0x0002ca00ff027b82 */ /* 0x000ea20000000a00 */
[----:B----4-:R-:W-:-:S04]  /*0ff0*/  IMAD.HI.U32 R13, R11, R5, RZ ;  /* 0x000000050b0d7227 */ /* 0x010fc800078e00ff */
[----:B------:R-:W-:-:S04]  /*1000*/  IMAD.HI.U32 R5, R14, R5, RZ ;  /* 0x000000050e057227 */ /* 0x000fc800078e00ff */
[----:B---3--:R-:W-:-:S05]  /*1010*/  IMAD.HI.U32 R16, R12, R6, RZ ;  /* 0x000000060c107227 */ /* 0x008fca00078e00ff */
[-C--:B------:R-:W-:Y:S01]  /*1020*/  @P2 SHF.R.U32.HI R12, RZ, R7.reuse, R16 ;  /* 0x00000007ff0c2219 */ /* 0x080fe20000011610 */
[----:B------:R-:W-:Y:S01]  /*1030*/  IMAD.HI.U32 R16, R15, R6, RZ ;  /* 0x000000060f107227 */ /* 0x000fe200078e00ff */
[-C--:B-1----:R-:W-:Y:S02]  /*1040*/  @P1 SHF.R.U32.HI R11, RZ, R8.reuse, R13 ;  /* 0x00000008ff0b1219 */ /* 0x082fe4000001160d */
[----:B------:R-:W-:Y:S02]  /*1050*/  SHF.R.U32.HI R5, RZ, R8, R5 ;  /* 0x00000008ff057219 */ /* 0x000fe40000011605 */
[----:B------:R-:W-:Y:S02]  /*1060*/  SHF.R.U32.HI R16, RZ, R7, R16 ;  /* 0x00000007ff107219 */ /* 0x000fe40000011610 */
[----:B------:R-:W-:Y:S01]  /*1070*/  SEL R5, R14, R5, !P1 ;  /* 0x000000050e057207 */ /* 0x000fe20004800000 */
[----:B--2---:R-:W-:Y:S01]  /*1080*/  IMAD.HI.U32 R13, R11, R2, RZ ;  /* 0x000000020b0d7227 */ /* 0x004fe200078e00ff */
[----:B------:R-:W-:-:S03]  /*1090*/  SEL R16, R15, R16, !P2 ;  /* 0x000000100f107207 */ /* 0x000fc60005000000 */
[----:B------:R-:W-:Y:S01]  /*10a0*/  IMAD.HI.U32 R6, R12, R2, RZ ;  /* 0x000000020c067227 */ /* 0x000fe200078e00ff */
[----:B------:R-:W-:-:S04]  /*10b0*/  @P0 SHF.R.U32.HI R11, RZ, R3, R13 ;  /* 0x00000003ff0b0219 */ /* 0x000fc8000001160d */
[----:B------:R-:W-:Y:S01]  /*10c0*/  @P0 SHF.R.U32.HI R12, RZ, R3, R6 ;  /* 0x00000003ff0c0219 */ /* 0x000fe20000011606 */
[----:B------:R-:W-:-:S04]  /*10d0*/  IMAD R11, R11, R10, RZ ;  /* 0x0000000a0b0b7224 */ /* 0x000fc800078e02ff */
[----:B------:R-:W-:Y:S01]  /*10e0*/  IMAD R6, R12, R10, RZ ;  /* 0x0000000a0c067224 */ /* 0x000fe200078e02ff */
[----:B------:R-:W-:-:S04]  /*10f0*/  ISETP.GE.AND P1, PT, R5, R11, PT ;  /* 0x0000000b0500720c */ /* 0x000fc80003f26270 */
[----:B------:R-:W-:Y:S01]  /*1100*/  ISETP.GE.OR P1, PT, R16, R6, P1 ;  /* 0x000000061000720c */ /* 0x000fe20000f26670 */
[----:B------:R-:W-:-:S05]  /*1110*/  IMAD.HI.U32 R6, R5, R2, RZ ;  /* 0x0000000205067227 */ /* 0x000fca00078e00ff */
[----:B------:R-:W-:-:S04]  /*1120*/  SHF.R.U32.HI R6, RZ, R3, R6 ;  /* 0x00000003ff067219 */ /* 0x000fc80000011606 */
[----:B------:R-:W-:-:S03]  /*1130*/  SEL R6, R5, R6, !P0 ;  /* 0x0000000605067207 */ /* 0x000fc60004000000 */
[----:B------:R-:W-:Y:S01]  /*1140*/  @!P1 IMAD.HI.U32 R7, R16, R2, RZ ;  /* 0x0000000210079227 */ /* 0x000fe200078e00ff */
[----:B------:R-:W-:-:S04]  /*1150*/  IADD3 R2, PT, PT, -R6, RZ, RZ ;  /* 0x000000ff06027210 */ /* 0x000fc80007ffe1ff */
[----:B------:R-:W-:Y:S01]  /*1160*/  @!P1 SHF.R.U32.HI R3, RZ, R3, R7 ;  /* 0x00000003ff039219 */ /* 0x000fe20000011607 */
[----:B------:R-:W-:Y:S01]  /*1170*/  IMAD R2, R10, R2, R5 ;  /* 0x000000020a027224 */ /* 0x000fe200078e0205 */
[----:B------:R-:W-:Y:S02]  /*1180*/  IADD3 R7, PT, PT, -R5, RZ, RZ ;  /* 0x000000ff05077210 */ /* 0x000fe40007ffe1ff */
[----:B------:R-:W-:-:S03]  /*1190*/  @!P1 SEL R3, R16, R3, !P0 ;  /* 0x0000000310039207 */ /* 0x000fc60004000000 */
[----:B------:R-:W-:Y:S02]  /*11a0*/  IMAD R7, R4, R7, R14 ;  /* 0x0000000704077224 */ /* 0x000fe400078e020e */
[--C-:B------:R-:W-:Y:S02]  /*11b0*/  @!P1 IMAD.IADD R6, R6, 0x1, -R3.reuse ;  /* 0x0000000106069824 */ /* 0x100fe400078e0a03 */
[----:B------:R-:W-:Y:S01]  /*11c0*/  @!P1 IMAD R3, R2, R12, R3 ;  /* 0x0000000c02039224 */ /* 0x000fe200078e0203 */
[----:B------:R-:W-:Y:S01]  /*11d0*/  IADD3 R2, PT, PT, -R16, RZ, RZ ;  /* 0x000000ff10027210 */ /* 0x000fe20007ffe1ff */
[----:B------:R-:W-:Y:S02]  /*11e0*/  @!P1 IMAD R5, R6, R10, R16 ;  /* 0x0000000a06059224 */ /* 0x000fe400078e0210 */
[----:B------:R-:W-:Y:S02]  /*11f0*/  @!P1 IMAD.MOV.U32 R16, RZ, RZ, R3 ;  /* 0x000000ffff109224 */ /* 0x000fe400078e0003 */
[----:B------:R-:W-:-:S02]  /*1200*/  IMAD R2, R9, R2, R15 ;  /* 0x0000000209027224 */ /* 0x000fc400078e020f */
[----:B------:R-:W-:Y:S02]  /*1210*/  IMAD R14, R5, R4, R7 ;  /* 0x00000004050e7224 */ /* 0x000fe400078e0207 */
[----:B------:R-:W-:Y:S02]  /*1220*/  IMAD R15, R16, R9, R2 ;  /* 0x00000009100f7224 */ /* 0x000fe400078e0202 */
.L_x_15:
[----:B------:R-:W1:Y:S01]  /*1230*/  LDCU UR4, c[0x0][0xb30] ;  /* 0x00016600ff0477ac */ /* 0x000e620008000800 */
[----:B------:R-:W2:Y:S08]  /*1240*/  S2UR UR37, SR_CgaCtaId ;  /* 0x00000000002579c3 */ /* 0x000eb00000008800 */
[----:B------:R-:W3:Y:S01]  /*1250*/  LDC R40, c[0x0][0xb24] ;  /* 0x0002c900ff287b82 */ /* 0x000ee20000000800 */
[----:B-1----:R-:W-:-:S09]  /*1260*/  UISETP.NE.AND UP1, UPT, UR4, 0x1, UPT ;  /* 0x000000010400788c */ /* 0x002fd2000bf25270 */
[----:B--2---:R-:W-:Y:S05]  /*1270*/  BRA.U UP1, `(.L_x_16) ;  /* 0x0000000101407547 */ /* 0x004fea000b800000 */
[----:B------:R-:W1:Y:S08]  /*1280*/  LDC.64 R4, c[0x0][0xb10] ;  /* 0x0002c400ff047b82 */ /* 0x000e700000000a00 */
[----:B------:R-:W2:Y:S08]  /*1290*/  LDC.64 R2, c[0x0][0xb18] ;  /* 0x0002c600ff027b82 */ /* 0x000eb00000000a00 */
[----:B------:R-:W4:Y:S08]  /*12a0*/  LDC R6, c[0x0][0xb20] ;  /* 0x0002c800ff067b82 */ /* 0x000f300000000800 */
[----:B------:R-:W3:Y:S01]  /*12b0*/  LDC R7, c[0x0][0xb0c] ;  /* 0x0002c300ff077b82 */ /* 0x000ee20000000800 */
[----:B-1----:R-:W-:-:S05]  /*12c0*/  IMAD.HI.U32 R4, R15, R4, RZ ;  /* 0x000000040f047227 */ /* 0x002fca00078e00ff */
[----:B------:R-:W-:Y:S01]  /*12d0*/  SHF.R.U32.HI R4, RZ, R5, R4 ;  /* 0x00000005ff047219 */ /* 0x000fe20000011604 */
[----:B--2---:R-:W-:Y:S01]  /*12e0*/  IMAD.HI.U32 R3, R14, R3, RZ ;  /* 0x000000030e037227 */ /* 0x004fe200078e00ff */
[----:B------:R-:W-:-:S04]  /*12f0*/  ISETP.NE.AND P0, PT, R2, 0x1, PT ;  /* 0x000000010200780c */ /* 0x000fc80003f05270 */
[----:B----4-:R-:W-:-:S04]  /*1300*/  SHF.R.U32.HI R3, RZ, R6, R3 ;  /* 0x00000006ff037219 */ /* 0x010fc80000011603 */
[----:B------:R-:W-:Y:S02]  /*1310*/  SEL R3, R14, R3, !P0 ;  /* 0x000000030e037207 */ /* 0x000fe40004000000 */
[----:B---3--:R-:W-:-:S04]  /*1320*/  ISETP.NE.AND P1, PT, R7, 0x1, PT ;  /* 0x000000010700780c */ /* 0x008fc80003f25270 */
[----:B------:R-:W-:-:S05]  /*1330*/  SEL R4, R15, R4, !P1 ;  /* 0x000000040f047207 */ /* 0x000fca0004800000 */
[----:B------:R-:W-:Y:S02]  /*1340*/  IMAD.IADD R5, R3, 0x1, -R4 ;  /* 0x0000000103057824 */ /* 0x000fe400078e0a04 */
[----:B------:R-:W-:Y:S02]  /*1350*/  IMAD.IADD R3, R4, 0x1, -R3 ;  /* 0x0000000104037824 */ /* 0x000fe400078e0a03 */
[----:B------:R-:W-:Y:S02]  /*1360*/  IMAD R15, R5, R7, R15 ;  /* 0x00000007050f7224 */ /* 0x000fe400078e020f */
[----:B------:R-:W-:-:S07]  /*1370*/  IMAD R14, R3, R2, R14 ;  /* 0x00000002030e7224 */ /* 0x000fce00078e020e */
.L_x_16:
[----:B------:R-:W-:Y:S01]  /*1380*/  BAR.SYNC.DEFER_BLOCKING 0x0 ;  /* 0x0000000000007b1d */ /* 0x000fe20000010000 */
[----:B------:R-:W-:Y:S01]  /*1390*/  UISETP.NE.AND UP1, UPT, UR8, 0x2, UPT ;  /* 0x000000020800788c */ /* 0x000fe2000bf25270 */
[----:B------:R-:W-:Y:S02]  /*13a0*/  ISETP.NE.OR P5, PT, R0, 0x2, !P5 ;  /* 0x000000020000780c */ /* 0x000fe40006fa5670 */
[----:B------:R-:W-:-:S06]  /*13b0*/  LOP3.LUT R2, R108, 0x1f, RZ, 0xc0, !PT ;  /* 0x0000001f6c027812 */ /* 0x000fcc00078ec0ff */
[----:B------:R-:W-:Y:S05]  /*13c0*/  BRA.U UP1, `(.L_x_17) ;  /* 0x0000001101807547 */ /* 0x000fea000b800000 */
[----:B------:R-:W1:Y:S01]  /*13d0*/  LDCU UR13, c[0x0][0x38c] ;  /* 0x00007180ff0d77ac */ /* 0x000e620008000800 */
[----:B------:R-:W2:Y:S01]  /*13e0*/  LDC R8, c[0x0][0x370] ;  /* 0x0000dc00ff087b82 */ /* 0x000ea20000000800 */
[----:B------:R-:W-:Y:S01]  /*13f0*/  PLOP3.LUT P1, PT, PT, PT, UP2, 0x80, 0x8 ;  /* 0x000000000008781c */ /* 0x000fe20003f2f028 */
[----:B------:R-:W-:Y:S01]  /*1400*/  IMAD.MOV.U32 R17, RZ, RZ, 0x1 ;  /* 0x00000001ff117424 */ /* 0x000fe200078e00ff */
[----:B------:R-:W-:Y:S01]  /*1410*/  ISETP.EQ.OR P4, PT, R2, RZ, P5 ;  /* 0x000000ff0200720c */ /* 0x000fe20002f82670 */
[----:B------:R-:W-:Y:S01]  /*1420*/  IMAD.MOV.U32 R16, RZ, RZ, RZ ;  /* 0x000000ffff107224 */ /* 0x000fe200078e00ff */
[----:B------:R-:W-:Y:S02]  /*1430*/  PLOP3.LUT P1, PT, P1, PT, PT, 0x8, 0x80 ;  /* 0x000000000080781c */ /* 0x000fe40000f2e170 */
[----:B------:R-:W-:Y:S01]  /*1440*/  CS2R R12, SRZ ;  /* 0x00000000000c7805 */ /* 0x000fe2000001ff00 */
[----:B------:R-:W-:Y:S01]  /*1450*/  IMAD.MOV.U32 R11, RZ, RZ, 0x1 ;  /* 0x00000001ff0b7424 */ /* 0x000fe200078e00ff */
[----:B------:R-:W4:Y:S01]  /*1460*/  LDC R0, c[0x0][0x374] ;  /* 0x0000dd00ff007b82 */ /* 0x000f220000000800 */
[----:B------:R-:W2:Y:S01]  /*1470*/  LDCU.64 UR22, c[0x0][0x348] ;  /* 0x00006900ff1677ac */ /* 0x000ea20008000a00 */
[----:B------:R-:W-:Y:S01]  /*1480*/  UMOV UR6, URZ ;  /* 0x000000ff00067c82 */ /* 0x000fe20008000000 */
[----:B-1----:R-:W-:-:S04]  /*1490*/  UIADD3 UR5, UPT, UPT, UR13, 0x7f, URZ ;  /* 0x0000007f0d057890 */ /* 0x002fc8000fffe0ff */
[----:B------:R-:W-:-:S04]  /*14a0*/  USHF.R.S32.HI UR4, URZ, 0x1f, UR5 ;  /* 0x0000001fff047899 */ /* 0x000fc80008011405 */
[----:B------:R-:W-:-:S04]  /*14b0*/  ULEA.HI UR4, UR4, UR5, URZ, 0x7 ;  /* 0x0000000504047291 */ /* 0x000fc8000f8f38ff */
[----:B------:R-:W-:Y:S02]  /*14c0*/  USHF.R.S32.HI UR15, URZ, 0x7, UR4 ;  /* 0x00000007ff0f7899 */ /* 0x000fe40008011404 */
[----:B------:R-:W-:Y:S02]  /*14d0*/  UIADD3 UR4, UPT, UPT, UR13, -0x1, URZ ;  /* 0xffffffff0d047890 */ /* 0x000fe4000fffe0ff */
[----:B------:R-:W-:Y:S02]  /*14e0*/  UISETP.LT.U32.AND UP0, UPT, UR15, 0x5, UPT ;  /* 0x000000050f00788c */ /* 0x000fe4000bf01070 */
[----:B------:R-:W-:Y:S02]  /*14f0*/  UISETP.GE.U32.AND UP1, UPT, UR4, -0xff, UPT ;  /* 0xffffff010400788c */ /* 0x000fe4000bf26070 */
[----:B------:R-:W-:Y:S02]  /*1500*/  USEL UR14, UR15, 0x5, UP0 ;  /* 0x000000050f0e7887 */ /* 0x000fe40008000000 */
[----:B------:R-:W-:-:S02]  /*1510*/  UIADD3 UR13, UPT, UPT, UR13, 0xfe, URZ ;  /* 0x000000fe0d0d7890 */ /* 0x000fc4000fffe0ff */
[----:B------:R-:W-:Y:S02]  /*1520*/  UIADD3 UR5, UPT, UPT, UR14, -0x1, URZ ;  /* 0xffffffff0e057890 */ /* 0x000fe4000fffe0ff */
[----:B------:R-:W-:-:S03]  /*1530*/  UIADD3 UR7, UPT, UPT, UR15, -UR14, URZ ;  /* 0x8000000e0f077290 */ /* 0x000fc6000fffe0ff */
[----:B------:R-:W-:-:S04]  /*1540*/  @UP1 UIADD3 UR5, UPT, UPT, UR14, URZ, URZ ;  /* 0x000000ff0e051290 */ /* 0x000fc8000fffe0ff */
[----:B--2---:R-:W-:-:S12]  /*1550*/  UIADD3 UR5, UPT, UPT, UR5, 0x1, URZ ;  /* 0x0000000105057890 */ /* 0x004fd8000fffe0ff */
.L_x_35:
[----:B------:R-:W-:Y:S01]  /*1560*/  UISETP.NE.AND UP0, UPT, UR37, URZ, UPT ;  /* 0x000000ff2500728c */ /* 0x000fe2000bf05270 */
[----:B------:R-:W1:Y:S08]  /*1570*/  S2UR UR37, SR_CgaCtaId ;  /* 0x00000000002579c3 */ /* 0x000e700000008800 */
[----:B------:R-:W-:Y:S05]  /*1580*/  BRA.U UP0, `(.L_x_18) ;  /* 0x0000000100347547 */ /* 0x000fea000b800000 */
[----:B------:R-:W2:Y:S01]  /*1590*/  S2R R2, SR_CgaCtaId ;  /* 0x0000000000027919 */ /* 0x000ea20000008800 */
[----:B------:R-:W-:-:S04]  /*15a0*/  MOV R3, 0x400 ;  /* 0x0000040000037802 */ /* 0x000fc80000000f00 */
[----:B--2---:R-:W-:Y:S02]  /*15b0*/  LEA R2, R2, R3, 0x18 ;  /* 0x0000000302027211 */ /* 0x004fe400078ec0ff */
[----:B------:R-:W-:-:S03]  /*15c0*/  SHF.L.U32 R3, R11, 0x1f, RZ ;  /* 0x0000001f0b037819 */ /* 0x000fc600000006ff */
[----:B------:R-:W-:-:S04]  /*15d0*/  IMAD R2, R12, 0x8, R2 ;  /* 0x000000080c027824 */ /* 0x000fc800078e0202 */
[----:B------:R-:W2:Y:S02]  /*15e0*/  SYNCS.PHASECHK.TRANS64.TRYWAIT P0, [R2+URZ+0x110], R3 ;  /* 0x00011003020075a7 */ /* 0x000ea400080011ff */
[----:B--2---:R-:W-:Y:S05]  /*15f0*/  @!P0 BRA `(.L_x_19) ;  /* 0x0000007800a88947 */ /* 0x004fea0003800000 */
.L_x_126:
[----:B------:R-:W-:Y:S01]  /*1600*/  VIADD R12, R12, 0x1 ;  /* 0x000000010c0c7836 */ /* 0x000fe20000000000 */
[----:B------:R2:W-:Y:S04]  /*1610*/  SYNCS.ARRIVE.TRANS64.A1T0 RZ, [R2+URZ+0x100], RZ ;  /* 0x000100ff02ff79a7 */ /* 0x0005e800081000ff */
[----:B------:R-:W-:-:S04]  /*1620*/  ISETP.NE.AND P0, PT, R12, 0x2, PT ;  /* 0x000000020c00780c */ /* 0x000fc80003f05270 */
[----:B------:R-:W-:Y:S02]  /*1630*/  SEL R12, R12, RZ, P0 ;  /* 0x000000ff0c0c7207 */ /* 0x000fe40000000000 */
[----:B--2---:R-:W-:-:S04]  /*1640*/  SEL R2, RZ, 0x1, P0 ;  /* 0x00000001ff027807 */ /* 0x004fc80000000000 */
[----:B------:R-:W-:-:S07]  /*1650*/  LOP3.LUT R11, R11, R2, RZ, 0x3c, !PT ;  /* 0x000000020b0b7212 */ /* 0x000fce00078e3cff */
.L_x_18:
[----:B------:R-:W-:Y:S01]  /*1660*/  UMOV UR4, 0x400 ;  /* 0x0000040000047882 */ /* 0x000fe20000000000 */
[----:B------:R-:W-:Y:S01]  /*1670*/  SHF.L.U32 R2, R17, 0x1f, RZ ;  /* 0x0000001f11027819 */ /* 0x000fe200000006ff */
[----:B-1----:R-:W-:Y:S01]  /*1680*/  ULEA UR4, UR37, UR4, 0x18 ;  /* 0x0000000425047291 */ /* 0x002fe2000f8ec0ff */
[----:B------:R-:W-:Y:S01]  /*1690*/  R2UR UR35, R15 ;  /* 0x000000000f2372ca */ /* 0x000fe200000e0000 */
[----:B------:R-:W-:Y:S01]  /*16a0*/  UISETP.GE.U32.AND UP0, UPT, UR13, 0xff, UPT ;  /* 0x000000ff0d00788c */ /* 0x000fe2000bf06070 */
[----:B------:R-:W-:Y:S01]  /*16b0*/  R2UR UR11, R14 ;  /* 0x000000000e0b72ca */ /* 0x000fe200000e0000 */
[----:B------:R-:W-:Y:S01]  /*16c0*/  ULEA UR8, UR6, UR4, 0x3 ;  /* 0x0000000406087291 */ /* 0x000fe2000f8e18ff */
[----:B------:R-:W-:-:S08]  /*16d0*/  UMOV UR24, URZ ;  /* 0x000000ff00187c82 */ /* 0x000fd00008000000 */
[----:B------:R1:W2:Y:S01]  /*16e0*/  SYNCS.PHASECHK.TRANS64.TRYWAIT P0, [UR8+0x28], R2 ;  /* 0x00002802ff0075a7 */ /* 0x0002a20008001108 */
[----:B------:R-:W-:Y:S02]  /*16f0*/  USHF.L.U32 UR35, UR35, 0x6, URZ ;  /* 0x0000000623237899 */ /* 0x000fe400080006ff */
[----:B------:R-:W-:Y:S01]  /*1700*/  USHF.L.U32 UR11, UR11, 0x8, URZ ;  /* 0x000000080b0b7899 */ /* 0x000fe200080006ff */
[----:B------:R-:W-:Y:S11]  /*1710*/  BRA.U !UP0, `(.L_x_20) ;  /* 0x0000000108a87547 */ /* 0x000ff6000b800000 */
[----:B------:R-:W-:Y:S01]  /*1720*/  UMOV UR16, URZ ;  /* 0x000000ff00107c82 */ /* 0x000fe20008000000 */
[----:B------:R-:W-:-:S05]  /*1730*/  UMOV UR17, UR6 ;  /* 0x0000000600117c82 */ /* 0x000fca0008000000 */
.L_x_25:
[----:B-1----:R-:W-:Y:S01]  /*1740*/  ULEA UR33, UR17, UR4, 0x3 ;  /* 0x0000000411217291 */ /* 0x002fe2000f8e18ff */
[----:B--2---:R-:W-:Y:S01]  /*1750*/  @!P5 MOV R3, 0xa000 ;  /* 0x0000a0000003d802 */ /* 0x004fe20000000f00 */
[----:B--2---:R-:W-:Y:S10]  /*1760*/  @P0 BRA `(.L_x_21) ;  /* 0x00000000000c0947 */ /* 0x004ff40003800000 */
[----:B------:R-:W-:-:S04]  /*1770*/  SHF.L.U32 R4, R17, 0x1f, RZ ;  /* 0x0000001f11047819 */ /* 0x000fc800000006ff */
[----:B------:R-:W2:Y:S02]  /*1780*/  SYNCS.PHASECHK.TRANS64.TRYWAIT P0, [UR33+0x28], R4 ;  /* 0x00002804ff0075a7 */ /* 0x000ea40008001121 */
[----:B--2---:R-:W-:Y:S05]  /*1790*/  @!P0 BRA `(.L_x_22) ;  /* 0x0000007800548947 */ /* 0x004fea0003800000 */
.L_x_21:
[----:B------:R2:W-:Y:S01]  /*17a0*/  @!P5 SYNCS.ARRIVE.TRANS64 RZ, [UR33], R3 ;  /* 0x00000003ffffd9a7 */ /* 0x0005e20008000021 */
[----:B------:R-:W-:Y:S04]  /*17b0*/  BSSY.RECONVERGENT B0, `(.L_x_23) ;  /* 0x0000003000007945 */ /* 0x000fe80003800200 */
[----:B------:R-:W-:Y:S05]  /*17c0*/  @P4 BRA `(.L_x_24) ;  /* 0x0000000000044947 */ /* 0x000fea0003800000 */
[----:B------:R-:W-:Y:S05]  /*17d0*/  BPT.TRAP 0x1 ;  /* 0x000000040000795c */ /* 0x000fea0000300000 */
.L_x_24:
[----:B------:R-:W-:Y:S05]  /*17e0*/  BSYNC.RECONVERGENT B0 ;  /* 0x0000000000007941 */ /* 0x000fea0003800200 */
.L_x_23:
[----:B------:R-:W-:Y:S02]  /*17f0*/  UIADD3 UR6, UPT, UPT, UR17, 0x1, URZ ;  /* 0x0000000111067890 */ /* 0x000fe4000fffe0ff */
[----:B------:R-:W-:Y:S02]  /*1800*/  ULEA UR32, UR17, UR4, 0xd ;  /* 0x0000000411207291 */ /* 0x000fe4000f8e68ff */
[----:B------:R-:W-:Y:S02]  /*1810*/  UISETP.NE.AND UP0, UPT, UR6, 0x5, UPT ;  /* 0x000000050600788c */ /* 0x000fe4000bf05270 */
[----:B------:R-:W-:Y:S02]  /*1820*/  UIADD3 UR26, UP1, UPT, UR22, 0x80, URZ ;  /* 0x00000080161a7890 */ /* 0x000fe4000ff3e0ff */
[----:B------:R-:W-:Y:S02]  /*1830*/  USEL UR9, URZ, 0x1, UP0 ;  /* 0x00000001ff097887 */ /* 0x000fe40008000000 */
[----:B------:R-:W-:-:S02]  /*1840*/  USEL UR6, UR6, URZ, UP0 ;  /* 0x000000ff06067287 */ /* 0x000fc40008000000 */
[----:B------:R-:W-:Y:S02]  /*1850*/  UIADD3 UR20, UP0, UPT, UR22, 0x180, URZ ;  /* 0x0000018016147890 */ /* 0x000fe4000ff1e0ff */
[----:B------:R-:W-:Y:S01]  /*1860*/  ULEA UR8, UR6, UR4, 0x3 ;  /* 0x0000000406087291 */ /* 0x000fe2000f8e18ff */
[----:B------:R-:W-:Y:S01]  /*1870*/  LOP3.LUT R17, R17, UR9, RZ, 0x3c, !PT ;  /* 0x0000000911117c12 */ /* 0x000fe2000f8e3cff */
[----:B------:R-:W-:Y:S02]  /*1880*/  USHF.L.U32 UR34, UR16, 0x7, URZ ;  /* 0x0000000710227899 */ /* 0x000fe400080006ff */
[----:B------:R-:W-:Y:S01]  /*1890*/  UIADD3.X UR27, UPT, UPT, URZ, UR23, URZ, UP1, !UPT ;  /* 0x00000017ff1b7290 */ /* 0x000fe20008ffe4ff */
[----:B-1----:R-:W-:Y:S01]  /*18a0*/  SHF.L.U32 R2, R17, 0x1f, RZ ;  /* 0x0000001f11027819 */ /* 0x002fe200000006ff */
[----:B------:R-:W-:Y:S02]  /*18b0*/  UIADD3 UR32, UPT, UPT, UR32, 0x6400, URZ ;  /* 0x0000640020207890 */ /* 0x000fe4000fffe0ff */
[----:B------:R-:W-:Y:S01]  /*18c0*/  UIADD3.X UR21, UPT, UPT, URZ, UR23, URZ, UP0, !UPT ;  /* 0x00000017ff157290 */ /* 0x000fe200087fe4ff */
[----:B------:R1:W1:Y:S01]  /*18d0*/  SYNCS.PHASECHK.TRANS64.TRYWAIT P0, [UR8+0x28], R2 ;  /* 0x00002802ff0075a7 */ /* 0x0002620008001108 */
[----:B------:R-:W-:Y:S01]  /*18e0*/  ULEA UR8, UR17, UR4, 0xf ;  /* 0x0000000411087291 */ /* 0x000fe2000f8e78ff */
[----:B------:R-:W-:Y:S01]  /*18f0*/  UMOV UR18, 0x0 ;  /* 0x0000000000127882 */ /* 0x000fe20000000000 */
[----:B------:R-:W-:-:S02]  /*1900*/  UMOV UR19, 0x10000000 ;  /* 0x1000000000137882 */ /* 0x000fc40000000000 */
[----:B------:R-:W-:Y:S01]  /*1910*/  UIADD3 UR8, UPT, UPT, UR8, 0x10400, URZ ;  /* 0x0001040008087890 */ /* 0x000fe2000fffe0ff */
[----:B------:R1:W-:Y:S01]  /*1920*/  UTMALDG.3D [UR32], [UR26], desc[UR18] ;  /* 0x000012201a0075b4 */ /* 0x0003e20008011000 */
[----:B------:R-:W-:Y:S01]  /*1930*/  UMOV UR12, UR36 ;  /* 0x00000024000c7c82 */ /* 0x000fe20008000000 */
[----:B------:R-:W-:Y:S01]  /*1940*/  UMOV UR9, UR33 ;  /* 0x0000002100097c82 */ /* 0x000fe20008000000 */
[----:B------:R-:W-:Y:S01]  /*1950*/  UMOV UR10, UR34 ;  /* 0x00000022000a7c82 */ /* 0x000fe20008000000 */
[----:B------:R-:W-:Y:S01]  /*1960*/  UIADD3 UR16, UPT, UPT, UR16, 0x1, URZ ;  /* 0x0000000110107890 */ /* 0x000fe2000fffe0ff */
[----:B------:R-:W-:Y:S01]  /*1970*/  UMOV UR24, UR5 ;  /* 0x0000000500187c82 */ /* 0x000fe20008000000 */
[----:B------:R-:W-:Y:S02]  /*1980*/  UMOV UR17, UR6 ;  /* 0x0000000600117c82 */ /* 0x000fe40008000000 */
[----:B------:R1:W-:Y:S01]  /*1990*/  UTMALDG.3D [UR8], [UR20], desc[UR18] ;  /* 0x00001208140075b4 */ /* 0x0003e20008011000 */
[----:B------:R-:W-:-:S09]  /*19a0*/  UISETP.NE.AND UP0, UPT, UR16, UR5, UPT ;  /* 0x000000051000728c */ /* 0x000fd2000bf05270 */
[----:B------:R-:W-:Y:S05]  /*19b0*/  BRA.U UP0, `(.L_x_25) ;  /* 0xfffffffd00607547 */ /* 0x000fea000b83ffff */
.L_x_20:
[----:B-1----:R-:W-:Y:S01]  /*19c0*/  ULEA UR8, UR6, UR4, 0x3 ;  /* 0x0000000406087291 */ /* 0x002fe2000f8e18ff */
[----:B------:R-:W-:Y:S01]  /*19d0*/  SHF.L.U32 R2, R17, 0x1f, RZ ;  /* 0x0000001f11027819 */ /* 0x000fe200000006ff */
[----:B------:R-:W-:Y:S01]  /*19e0*/  @!P1 SYNCS.ARRIVE.TRANS64.A1T0 RZ, [UR4+0x98], RZ ;  /* 0x000098ffffff99a7 */ /* 0x000fe20008100004 */
[----:B------:R-:W-:-:S06]  /*19f0*/  UISETP.GT.AND UP0, UPT, UR15, UR14, UPT ;  /* 0x0000000e0f00728c */ /* 0x000fcc000bf04270 */
[----:B--2---:R1:W2:Y:S03]  /*1a00*/  SYNCS.PHASECHK.TRANS64.TRYWAIT P0, [UR8+0x28], R2 ;  /* 0x00002802ff0075a7 */ /* 0x0042a60008001108 */
[----:B------:R-:W-:Y:S05]  /*1a10*/  BRA.U !UP0, `(.L_x_26) ;  /* 0x0000000108ac7547 */ /* 0x000fea000b800000 */
[----:B------:R-:W-:Y:S01]  /*1a20*/  UIADD3 UR21, UPT, UPT, UR7, UR24, URZ ;  /* 0x0000001807157290 */ /* 0x000fe2000fffe0ff */
[----:B------:R-:W-:-:S11]  /*1a30*/  UMOV UR25, UR6 ;  /* 0x0000000600197c82 */ /* 0x000fd60008000000 */
.L_x_31:
[----:B-1----:R-:W-:Y:S01]  /*1a40*/  ULEA UR17, UR25, UR4, 0x3 ;  /* 0x0000000419117291 */ /* 0x002fe2000f8e18ff */
[----:B--2---:R-:W-:Y:S01]  /*1a50*/  @!P5 MOV R3, 0xa000 ;  /* 0x0000a0000003d802 */ /* 0x004fe20000000f00 */
[----:B--2---:R-:W-:Y:S10]  /*1a60*/  @P0 BRA `(.L_x_27) ;  /* 0x00000000000c0947 */ /* 0x004ff40003800000 */
[----:B------:R-:W-:-:S04]  /*1a70*/  SHF.L.U32 R4, R17, 0x1f, RZ ;  /* 0x0000001f11047819 */ /* 0x000fc800000006ff */
[----:B------:R-:W2:Y:S02]  /*1a80*/  SYNCS.PHASECHK.TRANS64.TRYWAIT P0, [UR17+0x28], R4 ;  /* 0x00002804ff0075a7 */ /* 0x000ea40008001111 */
[----:B--2---:R-:W-:Y:S05]  /*1a90*/  @!P0 BRA `(.L_x_28) ;  /* 0x0000007400ac8947 */ /* 0x004fea0003800000 */
.L_x_27:
[----:B------:R2:W-:Y:S01]  /*1aa0*/  @!P5 SYNCS.ARRIVE.TRANS64 RZ, [UR17], R3 ;  /* 0x00000003ffffd9a7 */ /* 0x0005e20008000011 */
[----:B------:R-:W-:Y:S04]  /*1ab0*/  BSSY.RECONVERGENT B0, `(.L_x_29) ;  /* 0x0000003000007945 */ /* 0x000fe80003800200 */
[----:B------:R-:W-:Y:S05]  /*1ac0*/  @P4 BRA `(.L_x_30) ;  /* 0x0000000000044947 */ /* 0x000fea0003800000 */
[----:B------:R-:W-:Y:S05]  /*1ad0*/  BPT.TRAP 0x1 ;  /* 0x000000040000795c */ /* 0x000fea0000300000 */
.L_x_30:
[----:B------:R-:W-:Y:S05]  /*1ae0*/  BSYNC.RECONVERGENT B0 ;  /* 0x0000000000007941 */ /* 0x000fea0003800200 */
.L_x_29:
        /* <DEDUP_REMOVED lines=10> */
[----:B------:R-:W-:Y:S01]  /*1b90*/  UIADD3 UR16, UPT, UPT, UR16, 0x6400, URZ ;  /* 0x0000640010107890 */ /* 0x000fe2000fffe0ff */
[----:B-1----:R-:W-:Y:S01]  /*1ba0*/  SHF.L.U32 R2, R17, 0x1f, RZ ;  /* 0x0000001f11027819 */ /* 0x002fe200000006ff */
[----:B------:R-:W-:Y:S02]  /*1bb0*/  UIADD3.X UR31, UPT, UPT, URZ, UR23, URZ, UP1, !UPT ;  /* 0x00000017ff1f7290 */ /* 0x000fe40008ffe4ff */
[----:B------:R-:W-:Y:S01]  /*1bc0*/  UIADD3.X UR29, UPT, UPT, URZ, UR23, URZ, UP0, !UPT ;  /* 0x00000017ff1d7290 */ /* 0x000fe200087fe4ff */
[----:B------:R1:W1:Y:S01]  /*1bd0*/  SYNCS.PHASECHK.TRANS64.TRYWAIT P0, [UR8+0x28], R2 ;  /* 0x00002802ff0075a7 */ /* 0x0002620008001108 */
[----:B------:R-:W-:Y:S01]  /*1be0*/  ULEA UR8, UR25, UR4, 0xf ;  /* 0x0000000419087291 */ /* 0x000fe2000f8e78ff */
[----:B------:R-:W-:Y:S01]  /*1bf0*/  UMOV UR26, 0x0 ;  /* 0x00000000001a7882 */ /* 0x000fe20000000000 */
[----:B------:R-:W-:-:S02]  /*1c00*/  UMOV UR27, 0x10000000 ;  /* 0x10000000001b7882 */ /* 0x000fc40000000000 */
[----:B------:R-:W-:Y:S01]  /*1c10*/  UIADD3 UR8, UPT, UPT, UR8, 0x10400, URZ ;  /* 0x0001040008087890 */ /* 0x000fe2000fffe0ff */
[----:B------:R-:W-:Y:S01]  /*1c20*/  UMOV UR19, UR35 ;  /* 0x0000002300137c82 */ /* 0x000fe20008000000 */
[----:B------:R-:W-:Y:S01]  /*1c30*/  UMOV UR20, UR36 ;  /* 0x0000002400147c82 */ /* 0x000fe20008000000 */
[----:B------:R-:W-:Y:S01]  /*1c40*/  UMOV UR12, UR36 ;  /* 0x00000024000c7c82 */ /* 0x000fe20008000000 */
[----:B------:R-:W-:Y:S01]  /*1c50*/  UMOV UR9, UR17 ;  /* 0x0000001100097c82 */ /* 0x000fe20008000000 */
[----:B------:R-:W-:Y:S01]  /*1c60*/  UMOV UR10, UR18 ;  /* 0x00000012000a7c82 */ /* 0x000fe20008000000 */
[----:B------:R1:W-:Y:S01]  /*1c70*/  UTMALDG.3D [UR16], [UR30], desc[UR26] ;  /* 0x00001a101e0075b4 */ /* 0x0003e20008011000 */
[----:B------:R-:W-:Y:S01]  /*1c80*/  UIADD3 UR24, UPT, UPT, UR24, 0x1, URZ ;  /* 0x0000000118187890 */ /* 0x000fe2000fffe0ff */
[----:B------:R-:W-:-:S03]  /*1c90*/  UMOV UR25, UR6 ;  /* 0x0000000600197c82 */ /* 0x000fc60008000000 */
[----:B------:R-:W-:Y:S01]  /*1ca0*/  UISETP.NE.AND UP0, UPT, UR24, UR21, UPT ;  /* 0x000000151800728c */ /* 0x000fe2000bf05270 */
[----:B------:R1:W-:Y:S08]  /*1cb0*/  UTMALDG.3D [UR8], [UR28], desc[UR26] ;  /* 0x00001a081c0075b4 */ /* 0x0003f00008011000 */
[----:B------:R-:W-:Y:S05]  /*1cc0*/  BRA.U UP0, `(.L_x_31) ;  /* 0xfffffffd005c7547 */ /* 0x000fea000b83ffff */
.L_x_26:
[C---:B-1----:R-:W-:Y:S01]  /*1cd0*/  LEA R2, R16.reuse, UR4, 0x3 ;  /* 0x0000000410027c11 */ /* 0x042fe2000f8e18ff */
[----:B------:R-:W-:Y:S01]  /*1ce0*/  NOP ;  /* 0x0000000000007918 */ /* 0x000fe20000000000 */
[----:B--2---:R-:W-:Y:S02]  /*1cf0*/  SHF.L.U32 R3, R13, 0x1f, RZ ;  /* 0x0000001f0d037819 */ /* 0x004fe400000006ff */
[----:B------:R-:W-:Y:S02]  /*1d00*/  LEA R4, R16, UR4, 0x4 ;  /* 0x0000000410047c11 */ /* 0x000fe4000f8e20ff */
[----:B------:R-:W1:Y:S02]  /*1d10*/  SYNCS.PHASECHK.TRANS64.TRYWAIT P0, [R2+URZ+0xa0], R3 ;  /* 0x0000a003020075a7 */ /* 0x000e6400080011ff */
[----:B-1----:R-:W-:Y:S05]  /*1d20*/  @!P0 BRA `(.L_x_32) ;  /* 0x0000007400208947 */ /* 0x002fea0003800000 */
.L_x_129:
[----:B------:R-:W2:Y:S01]  /*1d30*/  LDS.128 R4, [R4+0x130] ;  /* 0x0001300004047984 */ /* 0x000ea20000000c00 */
[----:B---3--:R-:W-:Y:S01]  /*1d40*/  ISETP.GE.AND P0, PT, R40, 0x1, PT ;  /* 0x000000012800780c */ /* 0x008fe20003f06270 */
[----:B-1----:R-:W-:Y:S01]  /*1d50*/  VIADD R2, R2, 0xb0 ;  /* 0x000000b002027836 */ /* 0x002fe20000000000 */
[----:B------:R-:W-:Y:S01]  /*1d60*/  @!PT LDS RZ, [RZ] ;  /* 0x00000000fffff984 */ /* 0x000fe20000000800 */
[----:B------:R-:W-:Y:S01]  /*1d70*/  @!PT LDS RZ, [RZ] ;  /* 0x00000000fffff984 */ /* 0x000fe20000000800 */
[----:B------:R-:W-:Y:S01]  /*1d80*/  @!PT LDS RZ, [RZ] ;  /* 0x00000000fffff984 */ /* 0x000fe20000000800 */
[----:B------:R-:W-:Y:S01]  /*1d90*/  @!PT LDS RZ, [RZ] ;  /* 0x00000000fffff984 */ /* 0x000fe20000000800 */
[----:B------:R1:W-:Y:S06]  /*1da0*/  MEMBAR.ALL.CTA ;  /* 0x0000000000007992 */ /* 0x0003ec0000008000 */
[----:B-1----:R-:W1:Y:S01]  /*1db0*/  FENCE.VIEW.ASYNC.S ;  /* 0x00000000000073c6 */ /* 0x002e620000000000 */
[----:B------:R-:W-:-:S04]  /*1dc0*/  PRMT R2, RZ, 0x654, R2 ;  /* 0x00000654ff027816 */ /* 0x000fc80000000002 */
[----:B-1----:R1:W-:Y:S01]  /*1dd0*/  SYNCS.ARRIVE.TRANS64.RED.A1T0 RZ, [R2+URZ], RZ ;  /* 0x000000ff02ff79a7 */ /* 0x0023e200081004ff */
[----:B--2---:R-:W-:-:S13]  /*1de0*/  LOP3.LUT P2, RZ, R6, 0x1, RZ, 0xc0, !PT ;  /* 0x0000000106ff7812 */ /* 0x004fda000784c0ff */
[----:B------:R-:W-:Y:S01]  /*1df0*/  @P2 SHF.R.U32.HI R3, RZ, 0x10, R5 ;  /* 0x00000010ff032819 */ /* 0x000fe20000011605 */
[----:B------:R-:W-:Y:S01]  /*1e00*/  VOTEU.ANY UP0, P2 ;  /* 0x0000000000ff7886 */ /* 0x000fe20001000100 */
[----:B------:R-:W-:Y:S02]  /*1e10*/  @P2 MOV R10, R4 ;  /* 0x00000004000a2202 */ /* 0x000fe40000000f00 */
[----:B------:R-:W-:Y:S02]  /*1e20*/  @P2 R2UR.BROADCAST UR8, R3 ;  /* 0x00000000030822ca */ /* 0x000fe400008e0000 */
[----:B------:R-:W-:-:S11]  /*1e30*/  @P2 LOP3.LUT R9, R5, 0xffff, RZ, 0xc0, !PT ;  /* 0x0000ffff05092812 */ /* 0x000fd600078ec0ff */
[----:B------:R-:W-:Y:S01]  /*1e40*/  @UP0 UMOV UR36, UR8 ;  /* 0x0000000800240c82 */ /* 0x000fe20008000000 */
[----:B-1----:R-:W-:Y:S05]  /*1e50*/  @!P0 BRA `(.L_x_33) ;  /* 0x0000000000b88947 */ /* 0x002fea0003800000 */
[----:B------:R-:W4:Y:S01]  /*1e60*/  LDC.64 R4, c[0x0][0xb18] ;  /* 0x0002c600ff047b82 */ /* 0x000f220000000a00 */
[----:B------:R-:W-:-:S07]  /*1e70*/  ISETP.NE.AND P3, PT, R40, 0x1, PT ;  /* 0x000000012800780c */ /* 0x000fce0003f65270 */
[----:B------:R-:W1:Y:S08]  /*1e80*/  LDC.64 R6, c[0x0][0xb10] ;  /* 0x0002c400ff067b82 */ /* 0x000e700000000a00 */
[----:B------:R-:W2:Y:S08]  /*1e90*/  LDC R14, c[0x0][0xb20] ;  /* 0x0002c800ff0e7b82 */ /* 0x000eb00000000800 */
[----:B------:R-:W3:Y:S01]  /*1ea0*/  LDC R15, c[0x0][0xb0c] ;  /* 0x0002c300ff0f7b82 */ /* 0x000ee20000000800 */
[----:B----4-:R-:W-:Y:S01]  /*1eb0*/  IMAD.HI.U32 R19, R0, R5, RZ ;  /* 0x0000000500137227 */ /* 0x010fe200078e00ff */
[----:B------:R-:W-:-:S03]  /*1ec0*/  ISETP.NE.AND P0, PT, R4, 0x1, PT ;  /* 0x000000010400780c */ /* 0x000fc60003f05270 */
[----:B------:R-:W-:-:S03]  /*1ed0*/  IMAD.HI.U32 R5, R9, R5, RZ ;  /* 0x0000000509057227 */ /* 0x000fc600078e00ff */
[----:B------:R-:W4:Y:S01]  /*1ee0*/  LDC.64 R2, c[0x0][0xb28] ;  /* 0x0002ca00ff027b82 */ /* 0x000f220000000a00 */
[----:B-1----:R-:W-:-:S04]  /*1ef0*/  IMAD.HI.U32 R20, R8, R6, RZ ;  /* 0x0000000608147227 */ /* 0x002fc800078e00ff */
[----:B------:R-:W-:Y:S01]  /*1f00*/  IMAD.HI.U32 R21, R10, R6, RZ ;  /* 0x000000060a157227 */ /* 0x000fe200078e00ff */
[----:B------:R-:W-:Y:S02]  /*1f10*/  SHF.R.U32.HI R20, RZ, R7, R20 ;  /* 0x00000007ff147219 */ /* 0x000fe40000011614 */
[-C--:B--2---:R-:W-:Y:S02]  /*1f20*/  SHF.R.U32.HI R19, RZ, R14.reuse, R19 ;  /* 0x0000000eff137219 */ /* 0x084fe40000011613 */
[----:B------:R-:W-:Y:S02]  /*1f30*/  SHF.R.U32.HI R5, RZ, R14, R5 ;  /* 0x0000000eff057219 */ /* 0x000fe40000011605 */
[----:B------:R-:W-:Y:S02]  /*1f40*/  SEL R19, R0, R19, !P0 ;  /* 0x0000001300137207 */ /* 0x000fe40004000000 */
[----:B------:R-:W-:Y:S02]  /*1f50*/  SHF.R.U32.HI R21, RZ, R7, R21 ;  /* 0x00000007ff157219 */ /* 0x000fe40000011615 */
[----:B---3--:R-:W-:-:S02]  /*1f60*/  ISETP.NE.AND P1, PT, R15, 0x1, PT ;  /* 0x000000010f00780c */ /* 0x008fc40003f25270 */
[----:B------:R-:W-:Y:S02]  /*1f70*/  SEL R5, R9, R5, !P0 ;  /* 0x0000000509057207 */ /* 0x000fe40004000000 */
[----:B------:R-:W-:Y:S02]  /*1f80*/  SEL R20, R8, R20, !P1 ;  /* 0x0000001408147207 */ /* 0x000fe40004800000 */
[----:B------:R-:W-:Y:S01]  /*1f90*/  SEL R21, R10, R21, !P1 ;  /* 0x000000150a157207 */ /* 0x000fe20004800000 */
[----:B----4-:R-:W-:-:S04]  /*1fa0*/  IMAD.HI.U32 R18, R19, R2, RZ ;  /* 0x0000000213127227 */ /* 0x010fc800078e00ff */
        /* <DEDUP_REMOVED lines=10> */
[----:B------:R-:W-:-:S04]  /*2050*/  @!P0 IMAD.HI.U32 R7, R21, R2, RZ ;  /* 0x0000000215078227 */ /* 0x000fc800078e00ff */
[----:B------:R-:W-:Y:S01]  /*2060*/  IMAD.MOV R2, RZ, RZ, -R6 ;  /* 0x000000ffff027224 */ /* 0x000fe200078e0a06 */
[----:B------:R-:W-:Y:S02]  /*2070*/  @!P0 SHF.R.U32.HI R3, RZ, R3, R7 ;  /* 0x00000003ff038219 */ /* 0x000fe40000011607 */
[----:B------:R-:W-:Y:S01]  /*2080*/  IADD3 R7, PT, PT, -R5, RZ, RZ ;  /* 0x000000ff05077210 */ /* 0x000fe20007ffe1ff */
[----:B------:R-:W-:Y:S01]  /*2090*/  IMAD R2, R40, R2, R5 ;  /* 0x0000000228027224 */ /* 0x000fe200078e0205 */
        /* <DEDUP_REMOVED lines=10> */
.L_x_33:
[----:B------:R-:W1:Y:S02]  /*2140*/  LDCU UR8, c[0x0][0xb30] ;  /* 0x00016600ff0877ac */ /* 0x000e640008000800 */
[----:B-1----:R-:W-:-:S09]  /*2150*/  UISETP.NE.AND UP0, UPT, UR8, 0x1, UPT ;  /* 0x000000010800788c */ /* 0x002fd2000bf05270 */
[----:B------:R-:W-:Y:S05]  /*2160*/  BRA.U UP0, `(.L_x_34) ;  /* 0x0000000100407547 */ /* 0x000fea000b800000 */
[----:B------:R-:W1:Y:S08]  /*2170*/  LDC.64 R4, c[0x0][0xb10] ;  /* 0x0002c400ff047b82 */ /* 0x000e700000000a00 */
[----:B------:R-:W2:Y:S08]  /*2180*/  LDC.64 R2, c[0x0][0xb18] ;  /* 0x0002c600ff027b82 */ /* 0x000eb00000000a00 */
[----:B------:R-:W3:Y:S08]  /*2190*/  LDC R6, c[0x0][0xb20] ;  /* 0x0002c800ff067b82 */ /* 0x000ef00000000800 */
[----:B------:R-:W4:Y:S01]  /*21a0*/  LDC R7, c[0x0][0xb0c] ;  /* 0x0002c300ff077b82 */ /* 0x000f220000000800 */
[----:B-1----:R-:W-:-:S05]  /*21b0*/  IMAD.HI.U32 R4, R10, R4, RZ ;  /* 0x000000040a047227 */ /* 0x002fca00078e00ff */
[----:B------:R-:W-:Y:S01]  /*21c0*/  SHF.R.U32.HI R4, RZ, R5, R4 ;  /* 0x00000005ff047219 */ /* 0x000fe20000011604 */
[----:B--2---:R-:W-:Y:S01]  /*21d0*/  IMAD.HI.U32 R3, R9, R3, RZ ;  /* 0x0000000309037227 */ /* 0x004fe200078e00ff */
[----:B------:R-:W-:-:S04]  /*21e0*/  ISETP.NE.AND P0, PT, R2, 0x1, PT ;  /* 0x000000010200780c */ /* 0x000fc80003f05270 */
[----:B---3--:R-:W-:-:S04]  /*21f0*/  SHF.R.U32.HI R3, RZ, R6, R3 ;  /* 0x00000006ff037219 */ /* 0x008fc80000011603 */
[----:B------:R-:W-:Y:S02]  /*2200*/  SEL R3, R9, R3, !P0 ;  /* 0x0000000309037207 */ /* 0x000fe40004000000 */
[----:B----4-:R-:W-:-:S04]  /*2210*/  ISETP.NE.AND P1, PT, R7, 0x1, PT ;  /* 0x000000010700780c */ /* 0x010fc80003f25270 */
[----:B------:R-:W-:-:S05]  /*2220*/  SEL R4, R10, R4, !P1 ;  /* 0x000000040a047207 */ /* 0x000fca0004800000 */
[----:B------:R-:W-:Y:S02]  /*2230*/  IMAD.IADD R5, R3, 0x1, -R4 ;  /* 0x0000000103057824 */ /* 0x000fe400078e0a04 */
[----:B------:R-:W-:Y:S02]  /*2240*/  IMAD.IADD R3, R4, 0x1, -R3 ;  /* 0x0000000104037824 */ /* 0x000fe400078e0a03 */
[----:B------:R-:W-:Y:S02]  /*2250*/  IMAD R10, R5, R7, R10 ;  /* 0x00000007050a7224 */ /* 0x000fe400078e020a */
[----:B------:R-:W-:-:S07]  /*2260*/  IMAD R9, R3, R2, R9 ;  /* 0x0000000203097224 */ /* 0x000fce00078e0209 */
.L_x_34:
[----:B------:R-:W-:Y:S01]  /*2270*/  VIADD R16, R16, 0x1 ;  /* 0x0000000110107836 */ /* 0x000fe20000000000 */
[----:B------:R-:W-:Y:S01]  /*2280*/  PLOP3.LUT P1, PT, PT, PT, PT, 0x80, 0x8 ;  /* 0x000000000008781c */ /* 0x000fe20003f2f070 */
[----:B------:R-:W-:Y:S02]  /*2290*/  IMAD.IADD R15, R10, 0x1, R95 ;  /* 0x000000010a0f7824 */ /* 0x000fe400078e025f */
[----:B------:R-:W-:Y:S01]  /*22a0*/  IMAD.IADD R14, R9, 0x1, R94 ;  /* 0x00000001090e7824 */ /* 0x000fe200078e025e */
[----:B------:R-:W-:-:S04]  /*22b0*/  ISETP.NE.AND P0, PT, R16, 0x2, PT ;  /* 0x000000021000780c */ /* 0x000fc80003f05270 */
[----:B------:R-:W-:Y:S02]  /*22c0*/  SEL R2, RZ, 0x1, P0 ;  /* 0x00000001ff027807 */ /* 0x000fe40000000000 */
[----:B------:R-:W-:Y:S02]  /*22d0*/  SEL R16, R16, RZ, P0 ;  /* 0x000000ff10107207 */ /* 0x000fe40000000000 */
[----:B------:R-:W-:Y:S01]  /*22e0*/  LOP3.LUT R13, R13, R2, RZ, 0x3c, !PT ;  /* 0x000000020d0d7212 */ /* 0x000fe200078e3cff */
[----:B------:R-:W-:Y:S06]  /*22f0*/  @P2 BRA `(.L_x_35) ;  /* 0xfffffff000982947 */ /* 0x000fec000383ffff */
[----:B------:R-:W-:Y:S01]  /*2300*/  UIADD3 UR4, UPT, UPT, UR4, 0x28, URZ ;  /* 0x0000002804047890 */ /* 0x000fe2000fffe0ff */
[----:B------:R-:W-:-:S03]  /*2310*/  SHF.L.U32 R2, R17, 0x1f, RZ ;  /* 0x0000001f11027819 */ /* 0x000fc600000006ff */
[----:B------:R-:W-:-:S09]  /*2320*/  ULEA UR5, UR6, UR4, 0x3 ;  /* 0x0000000406057291 */ /* 0x000fd2000f8e18ff */
[----:B------:R-:W1:Y:S02]  /*2330*/  SYNCS.PHASECHK.TRANS64.TRYWAIT P0, [UR5], R2 ;  /* 0x00000002ff0075a7 */ /* 0x000e640008001105 */
[----:B-1----:R-:W-:Y:S05]  /*2340*/  @!P0 BRA `(.L_x_36) ;  /* 0x0000006c00ac8947 */ /* 0x002fea0003800000 */
.L_x_131:
[----:B------:R-:W-:-:S04]  /*2350*/  UIADD3 UR6, UPT, UPT, UR6, 0x1, URZ ;  /* 0x0000000106067890 */ /* 0x000fc8000fffe0ff */
[----:B------:R-:W-:-:S04]  /*2360*/  UISETP.NE.AND UP0, UPT, UR6, 0x5, UPT ;  /* 0x000000050600788c */ /* 0x000fc8000bf05270 */
[----:B------:R-:W-:Y:S02]  /*2370*/  USEL UR7, URZ, 0x1, UP0 ;  /* 0x00000001ff077887 */ /* 0x000fe40008000000 */
[----:B------:R-:W-:-:S04]  /*2380*/  USEL UR6, UR6, URZ, UP0 ;  /* 0x000000ff06067287 */ /* 0x000fc80008000000 */
[----:B------:R-:W-:Y:S01]  /*2390*/  ULEA UR5, UR6, UR4, 0x3 ;  /* 0x0000000406057291 */ /* 0x000fe2000f8e18ff */
[----:B-1----:R-:W-:-:S04]  /*23a0*/  LOP3.LUT R2, R17, UR7, RZ, 0x3c, !PT ;  /* 0x0000000711027c12 */ /* 0x002fc8000f8e3cff */
[----:B------:R-:W-:-:S04]  /*23b0*/  SHF.L.U32 R3, R2, 0x1f, RZ ;  /* 0x0000001f02037819 */ /* 0x000fc800000006ff */
[----:B------:R-:W1:Y:S02]  /*23c0*/  SYNCS.PHASECHK.TRANS64.TRYWAIT P0, [UR5], R3 ;  /* 0x00000003ff0075a7 */ /* 0x000e640008001105 */
[----:B-1----:R-:W-:Y:S05]  /*23d0*/  @!P0 BRA `(.L_x_37) ;  /* 0x0000006c00a08947 */ /* 0x002fea0003800000 */
.L_x_133:
[----:B------:R-:W-:-:S04]  /*23e0*/  UIADD3 UR6, UPT, UPT, UR6, 0x1, URZ ;  /* 0x0000000106067890 */ /* 0x000fc8000fffe0ff */
[----:B------:R-:W-:-:S04]  /*23f0*/  UISETP.NE.AND UP0, UPT, UR6, 0x5, UPT ;  /* 0x000000050600788c */ /* 0x000fc8000bf05270 */
[----:B------:R-:W-:Y:S02]  /*2400*/  USEL UR7, URZ, 0x1, UP0 ;  /* 0x00000001ff077887 */ /* 0x000fe40008000000 */
[----:B------:R-:W-:-:S04]  /*2410*/  USEL UR6, UR6, URZ, UP0 ;  /* 0x000000ff06067287 */ /* 0x000fc80008000000 */
[----:B------:R-:W-:Y:S01]  /*2420*/  ULEA UR5, UR6, UR4, 0x3 ;  /* 0x0000000406057291 */ /* 0x000fe2000f8e18ff */
[----:B------:R-:W-:-:S04]  /*2430*/  LOP3.LUT R2, R2, UR7, RZ, 0x3c, !PT ;  /* 0x0000000702027c12 */ /* 0x000fc8000f8e3cff */
[----:B-1----:R-:W-:-:S04]  /*2440*/  SHF.L.U32 R3, R2, 0x1f, RZ ;  /* 0x0000001f02037819 */ /* 0x002fc800000006ff */
[----:B------:R-:W1:Y:S02]  /*2450*/  SYNCS.PHASECHK.TRANS64.TRYWAIT P0, [UR5], R3 ;  /* 0x00000003ff0075a7 */ /* 0x000e640008001105 */
[----:B-1----:R-:W-:Y:S05]  /*2460*/  @!P0 BRA `(.L_x_38) ;  /* 0x0000006c00948947 */ /* 0x002fea0003800000 */
.L_x_135:
        /* <DEDUP_REMOVED lines=9> */
.L_x_137:
[----:B------:R-:W-:-:S04]  /*2500*/  UIADD3 UR6, UPT, UPT, UR6, 0x1, URZ ;  /* 0x0000000106067890 */ /* 0x000fc8000fffe0ff */
[----:B------:R-:W-:-:S04]  /*2510*/  UISETP.NE.AND UP0, UPT, UR6, 0x5, UPT ;  /* 0x000000050600788c */ /* 0x000fc8000bf05270 */
[----:B------:R-:W-:Y:S02]  /*2520*/  USEL UR5, URZ, 0x1, UP0 ;  /* 0x00000001ff057887 */ /* 0x000fe40008000000 */
[----:B------:R-:W-:-:S04]  /*2530*/  USEL UR6, UR6, URZ, UP0 ;  /* 0x000000ff06067287 */ /* 0x000fc80008000000 */
[----:B------:R-:W-:Y:S01]  /*2540*/  ULEA UR6, UR6, UR4, 0x3 ;  /* 0x0000000406067291 */ /* 0x000fe2000f8e18ff */
[----:B------:R-:W-:-:S04]  /*2550*/  LOP3.LUT R2, R2, UR5, RZ, 0x3c, !PT ;  /* 0x0000000502027c12 */ /* 0x000fc8000f8e3cff */
[----:B------:R-:W-:Y:S01]  /*2560*/  SHF.L.U32 R2, R2, 0x1f, RZ ;  /* 0x0000001f02027819 */ /* 0x000fe200000006ff */
[----:B-1--4-:R-:W-:-:S07]  /*2570*/  IMAD.U32 R0, RZ, RZ, UR6 ;  /* 0x00000006ff007e24 */ /* 0x012fce000f8e00ff */
.L_x_40:
[----:B-1----:R1:W2:Y:S02]  /*2580*/  SYNCS.PHASECHK.TRANS64.TRYWAIT P0, [R0+URZ], R2 ;  /* 0x00000002000075a7 */ /* 0x0022a400080011ff */
[----:B--2---:R-:W-:Y:S05]  /*2590*/  @!P0 NANOSLEEP.SYNCS 0x989680 ;  /* 0x009896800000895d */ /* 0x004fea0003900000 */
[----:B------:R-:W2:Y:S02]  /*25a0*/  @!P0 SYNCS.PHASECHK.TRANS64 P0, [R0+URZ], R2 ;  /* 0x00000002000085a7 */ /* 0x000ea400080010ff */
[----:B--2---:R-:W-:Y:S05]  /*25b0*/  @P0 EXIT ;  /* 0x000000000000094d */ /* 0x004fea0003800000 */
[----:B------:R-:W-:Y:S05]  /*25c0*/  BRA `(.L_x_40) ;  /* 0xfffffffc00ec7947 */ /* 0x000fea000383ffff */
.L_x_17:
[----:B------:R-:W-:-:S04]  /*25d0*/  UISETP.NE.AND UP1, UPT, UR37, URZ, UPT ;  /* 0x000000ff2500728c */ /* 0x000fc8000bf25270 */
[----:B------:R-:W-:-:S09]  /*25e0*/  UISETP.NE.OR UP1, UPT, UR8, 0x1, UP1 ;  /* 0x000000010800788c */ /* 0x000fd20008f25670 */
[----:B------:R-:W-:Y:S05]  /*25f0*/  BRA.U UP1, `(.L_x_41) ;  /* 0x0000000501487547 */ /* 0x000fea000b800000 */
[----:B------:R-:W-:Y:S01]  /*2600*/  ISETP.NE.AND P2, PT, R2, RZ, PT ;  /* 0x000000ff0200720c */ /* 0x000fe20003f45270 */
[----:B------:R-:W-:Y:S01]  /*2610*/  IMAD.MOV.U32 R12, RZ, RZ, 0x1 ;  /* 0x00000001ff0c7424 */ /* 0x000fe200078e00ff */
[----:B------:R-:W-:Y:S02]  /*2620*/  CS2R R10, SRZ ;  /* 0x00000000000a7805 */ /* 0x000fe4000001ff00 */
[----:B------:R-:W-:Y:S01]  /*2630*/  CS2R R8, SRZ ;  /* 0x0000000000087805 */ /* 0x000fe2000001ff00 */
[----:B------:R-:W-:Y:S01]  /*2640*/  UMOV UR4, 0x400 ;  /* 0x0000040000047882 */ /* 0x000fe20000000000 */
[----:B------:R-:W-:Y:S01]  /*2650*/  UMOV UR6, URZ ;  /* 0x000000ff00067c82 */ /* 0x000fe20008000000 */
[----:B------:R-:W-:-:S12]  /*2660*/  ULEA UR37, UR37, UR4, 0x18 ;  /* 0x0000000425257291 */ /* 0x000fd8000f8ec0ff */
.L_x_45:
[----:B------:R-:W-:Y:S02]  /*2670*/  LEA R0, R8, UR37, 0x3 ;  /* 0x0000002508007c11 */ /* 0x000fe4000f8e18ff */
[----:B------:R-:W-:-:S03]  /*2680*/  SHF.L.U32 R4, R9, 0x1f, RZ ;  /* 0x0000001f09047819 */ /* 0x000fc600000006ff */
[----:B------:R-:W-:Y:S01]  /*2690*/  VIADD R5, R0, 0x110 ;  /* 0x0000011000057836 */ /* 0x000fe20000000000 */
[----:B------:R-:W1:Y:S02]  /*26a0*/  SYNCS.PHASECHK.TRANS64.TRYWAIT P0, [R0+URZ+0x100], R4 ;  /* 0x00010004000075a7 */ /* 0x000e6400080011ff */
[----:B-1----:R-:W-:Y:S05]  /*26b0*/  @!P0 BRA `(.L_x_42) ;  /* 0x0000006c00308947 */ /* 0x002fea0003800000 */
.L_x_138:
[----:B------:R-:W-:Y:S01]  /*26c0*/  ULEA UR5, UR6, UR37, 0x3 ;  /* 0x0000002506057291 */ /* 0x000fe2000f8e18ff */
[----:B-1----:R-:W-:Y:S01]  /*26d0*/  PRMT R0, RZ, 0x654, R5 ;  /* 0x00000654ff007816 */ /* 0x002fe20000000005 */
[----:B------:R-:W-:Y:S01]  /*26e0*/  @!P2 IMAD.MOV.U32 R4, RZ, RZ, 0x10 ;  /* 0x00000010ff04a424 */ /* 0x000fe200078e00ff */
[----:B------:R-:W-:Y:S01]  /*26f0*/  SHF.L.U32 R5, R12, 0x1f, RZ ;  /* 0x0000001f0c057819 */ /* 0x000fe200000006ff */
[----:B------:R-:W-:Y:S01]  /*2700*/  UIADD3 UR4, UPT, UPT, UR5, 0xa0, URZ ;  /* 0x000000a005047890 */ /* 0x000fe2000fffe0ff */
[----:B------:R1:W-:Y:S05]  /*2710*/  SYNCS.ARRIVE.TRANS64.RED.A1T0 RZ, [R0+URZ], RZ ;  /* 0x000000ff00ff79a7 */ /* 0x0003ea00081004ff */
[----:B------:R-:W-:Y:S01]  /*2720*/  IMAD.U32 R6, RZ, RZ, UR4 ;  /* 0x00000004ff067e24 */ /* 0x000fe2000f8e00ff */
[----:B------:R-:W2:Y:S04]  /*2730*/  SYNCS.PHASECHK.TRANS64.TRYWAIT P0, [UR5+0xb0], R5 ;  /* 0x0000b005ff0075a7 */ /* 0x000ea80008001105 */
[----:B------:R-:W-:Y:S01]  /*2740*/  PRMT R6, R2, 0x654, R6 ;  /* 0x0000065402067816 */ /* 0x000fe20000000006 */
[----:B-12---:R-:W-:Y:S06]  /*2750*/  @!P0 BRA `(.L_x_43) ;  /* 0x0000006c001c8947 */ /* 0x006fec0003800000 */
.L_x_140:
[----:B------:R-:W-:Y:S01]  /*2760*/  ULEA UR4, UR6, UR37, 0x4 ;  /* 0x0000002506047291 */ /* 0x000fe2000f8e20ff */
[----:B------:R-:W-:Y:S01]  /*2770*/  SEL R3, R6, R3, !P2 ;  /* 0x0000000306037207 */ /* 0x000fe20005000000 */
[----:B------:R-:W-:Y:S01]  /*2780*/  UIADD3 UR5, UPT, UPT, UR5, 0xa0, URZ ;  /* 0x000000a005057890 */ /* 0x000fe2000fffe0ff */
[----:B-1----:R-:W-:Y:S01]  /*2790*/  LEA R0, R11, UR37, 0x3 ;  /* 0x000000250b007c11 */ /* 0x002fe2000f8e18ff */
[----:B------:R-:W-:Y:S01]  /*27a0*/  UIADD3 UR4, UPT, UPT, UR4, 0x130, URZ ;  /* 0x0000013004047890 */ /* 0x000fe2000fffe0ff */
[----:B------:R1:W-:Y:S01]  /*27b0*/  @!P2 SYNCS.ARRIVE.TRANS64.RED RZ, [R3+URZ], R4 ;  /* 0x0000000403ffa9a7 */ /* 0x0003e200080004ff */
[----:B------:R-:W-:Y:S01]  /*27c0*/  UIADD3 UR6, UPT, UPT, UR6, 0x1, URZ ;  /* 0x0000000106067890 */ /* 0x000fe2000fffe0ff */
[----:B------:R-:W-:-:S03]  /*27d0*/  VIADD R8, R8, 0x1 ;  /* 0x0000000108087836 */ /* 0x000fc60000000000 */
[----:B------:R-:W-:Y:S02]  /*27e0*/  UISETP.NE.AND UP0, UPT, UR6, 0x2, UPT ;  /* 0x000000020600788c */ /* 0x000fe4000bf05270 */
[----:B------:R-:W-:Y:S01]  /*27f0*/  ISETP.NE.AND P0, PT, R8, 0x2, PT ;  /* 0x000000020800780c */ /* 0x000fe20003f05270 */
[----:B------:R-:W-:Y:S06]  /*2800*/  UGETNEXTWORKID.BROADCAST [UR4], [UR5] ;  /* 0x00000000040073ca */ /* 0x000fec0008000100 */
[----:B------:R-:W-:Y:S02]  /*2810*/  USEL UR4, URZ, 0x1, UP0 ;  /* 0x00000001ff047887 */ /* 0x000fe40008000000 */
[----:B------:R-:W-:-:S04]  /*2820*/  USEL UR6, UR6, URZ, UP0 ;  /* 0x000000ff06067287 */ /* 0x000fc80008000000 */
[----:B------:R-:W-:Y:S02]  /*2830*/  LOP3.LUT R12, R12, UR4, RZ, 0x3c, !PT ;  /* 0x000000040c0c7c12 */ /* 0x000fe4000f8e3cff */
[----:B-1----:R-:W-:-:S04]  /*2840*/  SHF.L.U32 R4, R10, 0x1f, RZ ;  /* 0x0000001f0a047819 */ /* 0x002fc800000006ff */
[----:B------:R-:W1:Y:S02]  /*2850*/  SYNCS.PHASECHK.TRANS64.TRYWAIT P1, [R0+URZ+0xa0], R4 ;  /* 0x0000a004000075a7 */ /* 0x000e6400080211ff */
[----:B-1----:R-:W-:Y:S05]  /*2860*/  @!P1 BRA `(.L_x_44) ;  /* 0x0000006800f09947 */ /* 0x002fea0003800000 */
.L_x_141:
[C---:B-1----:R-:W-:Y:S01]  /*2870*/  LEA R4, R11.reuse, UR37, 0x4 ;  /* 0x000000250b047c11 */ /* 0x042fe2000f8e20ff */
[----:B------:R-:W-:Y:S01]  /*2880*/  VIADD R0, R0, 0xb0 ;  /* 0x000000b000007836 */ /* 0x000fe20000000000 */
[----:B------:R-:W-:Y:S01]  /*2890*/  SEL R8, R8, RZ, P0 ;  /* 0x000000ff08087207 */ /* 0x000fe20000000000 */
[----:B------:R-:W-:-:S03]  /*28a0*/  VIADD R11, R11, 0x1 ;  /* 0x000000010b0b7836 */ /* 0x000fc60000000000 */
[----:B------:R-:W1:Y:S01]  /*28b0*/  LDS.128 R4, [R4+0x130] ;  /* 0x0001300004047984 */ /* 0x000e620000000c00 */
[----:B------:R-:W-:Y:S02]  /*28c0*/  PRMT R0, RZ, 0x654, R0 ;  /* 0x00000654ff007816 */ /* 0x000fe40000000000 */
[C---:B------:R-:W-:Y:S01]  /*28d0*/  ISETP.NE.AND P1, PT, R11.reuse, 0x2, PT ;  /* 0x000000020b00780c */ /* 0x040fe20003f25270 */
[----:B------:R-:W-:Y:S01]  /*28e0*/  @!PT LDS RZ, [RZ] ;  /* 0x00000000fffff984 */ /* 0x000fe20000000800 */
[----:B------:R-:W-:Y:S01]  /*28f0*/  @!PT LDS RZ, [RZ] ;  /* 0x00000000fffff984 */ /* 0x000fe20000000800 */
[----:B------:R-:W-:Y:S01]  /*2900*/  @!PT LDS RZ, [RZ] ;  /* 0x00000000fffff984 */ /* 0x000fe20000000800 */
[----:B------:R-:W-:Y:S01]  /*2910*/  @!PT LDS RZ, [RZ] ;  /* 0x00000000fffff984 */ /* 0x000fe20000000800 */
[----:B------:R2:W-:Y:S06]  /*2920*/  MEMBAR.ALL.CTA ;  /* 0x0000000000007992 */ /* 0x0005ec0000008000 */
[----:B--2---:R-:W2:Y:S01]  /*2930*/  FENCE.VIEW.ASYNC.S ;  /* 0x00000000000073c6 */ /* 0x004ea20000000000 */
[----:B------:R-:W-:Y:S01]  /*2940*/  SEL R11, R11, RZ, P1 ;  /* 0x000000ff0b0b7207 */ /* 0x000fe20000800000 */
[----:B--2---:R2:W-:Y:S01]  /*2950*/  SYNCS.ARRIVE.TRANS64.RED.A1T0 RZ, [R0+URZ], RZ ;  /* 0x000000ff00ff79a7 */ /* 0x0045e200081004ff */
[----:B-1----:R-:W-:-:S02]  /*2960*/  LOP3.LUT P3, RZ, R6, 0x1, RZ, 0xc0, !PT ;  /* 0x0000000106ff7812 */ /* 0x002fc4000786c0ff */
[----:B------:R-:W-:-:S04]  /*2970*/  SEL R4, RZ, 0x1, P1 ;  /* 0x00000001ff047807 */ /* 0x000fc80000800000 */
[----:B------:R-:W-:Y:S02]  /*2980*/  LOP3.LUT R10, R10, R4, RZ, 0x3c, !PT ;  /* 0x000000040a0a7212 */ /* 0x000fe400078e3cff */
[----:B--2---:R-:W-:-:S04]  /*2990*/  SEL R0, RZ, 0x1, P0 ;  /* 0x00000001ff007807 */ /* 0x004fc80000000000 */
[----:B------:R-:W-:Y:S01]  /*29a0*/  LOP3.LUT R9, R9, R0, RZ, 0x3c, !PT ;  /* 0x0000000009097212 */ /* 0x000fe200078e3cff */
[----:B------:R-:W-:Y:S06]  /*29b0*/  @P3 BRA `(.L_x_45) ;  /* 0xfffffffc002c3947 */ /* 0x000fec000383ffff */
[----:B------:R-:W-:Y:S01]  /*29c0*/  ULEA UR5, UR6, UR37, 0x3 ;  /* 0x0000002506057291 */ /* 0x000fe2000f8e18ff */
[----:B------:R-:W-:-:S08]  /*29d0*/  SHF.L.U32 R2, R12, 0x1f, RZ ;  /* 0x0000001f0c027819 */ /* 0x000fd000000006ff */
[----:B------:R-:W1:Y:S02]  /*29e0*/  SYNCS.PHASECHK.TRANS64 P0, [UR5+0xb0], R2 ;  /* 0x0000b002ff0075a7 */ /* 0x000e640008001005 */
[----:B-1----:R-:W-:Y:S05]  /*29f0*/  @P0 BRA `(.L_x_46) ;  /* 0x0000000000080947 */ /* 0x002fea0003800000 */
[----:B------:R-:W1:Y:S02]  /*2a00*/  SYNCS.PHASECHK.TRANS64.TRYWAIT P0, [UR5+0xb0], R2 ;  /* 0x0000b002ff0075a7 */ /* 0x000e640008001105 */
[----:B-1----:R-:W-:Y:S05]  /*2a10*/  @!P0 BRA `(.L_x_47) ;  /* 0x0000006800988947 */ /* 0x002fea0003800000 */
.L_x_46:
[----:B------:R-:W-:-:S04]  /*2a20*/  UIADD3 UR4, UPT, UPT, UR6, 0x1, URZ ;  /* 0x0000000106047890 */ /* 0x000fc8000fffe0ff */
[----:B------:R-:W-:-:S04]  /*2a30*/  UISETP.NE.AND UP0, UPT, UR4, 0x2, UPT ;  /* 0x000000020400788c */ /* 0x000fc8000bf05270 */
[----:B------:R-:W-:Y:S02]  /*2a40*/  USEL UR7, URZ, 0x1, UP0 ;  /* 0x00000001ff077887 */ /* 0x000fe40008000000 */
[----:B------:R-:W-:-:S04]  /*2a50*/  USEL UR4, UR4, URZ, UP0 ;  /* 0x000000ff04047287 */ /* 0x000fc80008000000 */
[----:B------:R-:W-:Y:S01]  /*2a60*/  ULEA UR4, UR4, UR37, 0x3 ;  /* 0x0000002504047291 */ /* 0x000fe2000f8e18ff */
[----:B-1----:R-:W-:-:S04]  /*2a70*/  LOP3.LUT R2, R12, UR7, RZ, 0x3c, !PT ;  /* 0x000000070c027c12 */ /* 0x002fc8000f8e3cff */
[----:B------:R-:W-:-:S04]  /*2a80*/  SHF.L.U32 R0, R2, 0x1f, RZ ;  /* 0x0000001f02007819 */ /* 0x000fc800000006ff */
[----:B------:R-:W1:Y:S02]  /*2a90*/  SYNCS.PHASECHK.TRANS64 P0, [UR4+0xb0], R0 ;  /* 0x0000b000ff0075a7 */ /* 0x000e640008001004 */
[----:B-1----:R-:W-:Y:S05]  /*2aa0*/  @P0 EXIT ;  /* 0x000000000000094d */ /* 0x002fea0003800000 */
[----:B------:R-:W-:Y:S02]  /*2ab0*/  SHF.L.U32 R2, R2, 0x1f, RZ ;  /* 0x0000001f02027819 */ /* 0x000fe400000006ff */
[----:B------:R-:W-:-:S07]  /*2ac0*/  MOV R0, UR4 ;  /* 0x0000000400007c02 */ /* 0x000fce0008000f00 */
.L_x_48:
[----:B-1----:R1:W2:Y:S02]  /*2ad0*/  SYNCS.PHASECHK.TRANS64.TRYWAIT P0, [R0+URZ+0xb0], R2 ;  /* 0x0000b002000075a7 */ /* 0x0022a400080011ff */
[----:B--2---:R-:W-:Y:S05]  /*2ae0*/  @!P0 NANOSLEEP.SYNCS 0x989680 ;  /* 0x009896800000895d */ /* 0x004fea0003900000 */
[----:B------:R-:W2:Y:S02]  /*2af0*/  @!P0 SYNCS.PHASECHK.TRANS64 P0, [R0+URZ+0xb0], R2 ;  /* 0x0000b002000085a7 */ /* 0x000ea400080010ff */
[----:B--2---:R-:W-:Y:S05]  /*2b00*/  @P0 EXIT ;  /* 0x000000000000094d */ /* 0x004fea0003800000 */
[----:B------:R-:W-:Y:S05]  /*2b10*/  BRA `(.L_x_48) ;  /* 0xfffffffc00ec7947 */ /* 0x000fea000383ffff */
.L_x_41:
[----:B------:R-:W-:-:S09]  /*2b20*/  UISETP.NE.AND UP1, UPT, UR8, URZ, UPT ;  /* 0x000000ff0800728c */ /* 0x000fd2000bf25270 */
[----:B------:R-:W-:Y:S05]  /*2b30*/  BRA.U UP1, `(.L_x_49) ;  /* 0x0000000d01cc7547 */ /* 0x000fea000b800000 */
[----:B------:R-:W-:Y:S01]  /*2b40*/  UMOV UR4, 0x40 ;  /* 0x0000004000047882 */ /* 0x000fe20000000000 */
[----:B------:R-:W-:Y:S01]  /*2b50*/  NOP ;  /* 0x0000000000007918 */ /* 0x000fe20000000000 */
[----:B------:R-:W-:Y:S01]  /*2b60*/  ULEA UR4, UR37, UR4, 0x18 ;  /* 0x0000000425047291 */ /* 0x000fe2000f8ec0ff */
[----:B------:R-:W-:Y:S02]  /*2b70*/  UMOV UR5, 0x400 ;  /* 0x0000040000057882 */ /* 0x000fe40000000000 */
[----:B------:R-:W-:-:S06]  /*2b80*/  ULEA UR37, UR37, UR5, 0x18 ;  /* 0x0000000525257291 */ /* 0x000fcc000f8ec0ff */
[----:B------:R-:W1:Y:S02]  /*2b90*/  LDS.U8 R0, [UR4+0x1c] ;  /* 0x00001c04ff007984 */ /* 0x000e640008000000 */
[----:B-1----:R-:W-:-:S13]  /*2ba0*/  ISETP.NE.AND P0, PT, R0, RZ, PT ;  /* 0x000000ff0000720c */ /* 0x002fda0003f05270 */
[----:B------:R-:W-:Y:S05]  /*2bb0*/  @P0 BRA `(.L_x_50) ;  /* 0x0000000000580947 */ /* 0x000fea0003800000 */
[----:B------:R-:W-:-:S13]  /*2bc0*/  ELECT P0, URZ, PT ;  /* 0x0000000000ff782f */ /* 0x000fda0003800000 */
[----:B------:R-:W-:Y:S05]  /*2bd0*/  @!P0 BRA `(.L_x_51) ;  /* 0x0000000000608947 */ /* 0x000fea0003800000 */
[----:B------:R-:W-:Y:S01]  /*2be0*/  UMOV UR5, 0x10 ;  /* 0x0000001000057882 */ /* 0x000fe20000000000 */
[----:B------:R-:W-:Y:S01]  /*2bf0*/  HFMA2 R0, -RZ, RZ, 0, 5.9604644775390625e-08 ;  /* 0x00000001ff007431 */ /* 0x000fe200000001ff */
[----:B------:R-:W-:-:S03]  /*2c00*/  MOV R2, 0xffff ;  /* 0x0000ffff00027802 */ /* 0x000fc60000000f00 */
[----:B------:R-:W-:Y:S04]  /*2c10*/  DEPBAR.LE SB1, 0x36 ;  /* 0x00009d800000791a */ /* 0x000fe80000000000 */
[----:B------:R-:W1:Y:S02]  /*2c20*/  UTCATOMSWS.FIND_AND_SET.ALIGN UP0, UR5, UR5 ;  /* 0x00000005000575e3 */ /* 0x000e640008000800 */
[----:B-1----:R-:W-:Y:S01]  /*2c30*/  MOV R3, UR5 ;  /* 0x0000000500037c02 */ /* 0x002fe20008000f00 */
[----:B------:R-:W-:Y:S06]  /*2c40*/  BRA.U UP0, `(.L_x_52) ;  /* 0x0000000100187547 */ /* 0x000fec000b800000 */
.L_x_53:
[----:B------:R-:W-:Y:S05]  /*2c50*/  NANOSLEEP 0x64 ;  /* 0x000000640000795d */ /* 0x000fea0003800000 */
[----:B------:R-:W-:-:S05]  /*2c60*/  UMOV UR5, 0x10 ;  /* 0x0000001000057882 */ /* 0x000fca0000000000 */
[----:B------:R-:W-:Y:S04]  /*2c70*/  DEPBAR.LE SB1, 0x36 ;  /* 0x00009d800000791a */ /* 0x000fe80000000000 */
[----:B------:R-:W1:Y:S02]  /*2c80*/  UTCATOMSWS.FIND_AND_SET.ALIGN UP0, UR5, UR5 ;  /* 0x00000005000575e3 */ /* 0x000e640008000800 */
[----:B-1----:R-:W-:Y:S01]  /*2c90*/  MOV R3, UR5 ;  /* 0x0000000500037c02 */ /* 0x002fe20008000f00 */
[----:B------:R-:W-:Y:S05]  /*2ca0*/  BRA.U !UP0, `(.L_x_53) ;  /* 0xfffffffd08e87547 */ /* 0x000fea000b83ffff */
.L_x_52:
[-C--:B------:R-:W-:Y:S02]  /*2cb0*/  SHF.L.U32 R2, R2, R3.reuse, RZ ;  /* 0x0000000302027219 */ /* 0x080fe400000006ff */
[----:B------:R-:W-:Y:S01]  /*2cc0*/  SHF.L.U32 R0, R0, R3, RZ ;  /* 0x0000000300007219 */ /* 0x000fe200000006ff */
[----:B------:R-:W-:Y:S02]  /*2cd0*/  IMAD.SHL.U32 R3, R3, 0x20, RZ ;  /* 0x0000002003037824 */ /* 0x000fe400078e00ff */
[----:B------:R1:W-:Y:S04]  /*2ce0*/  ATOMS.OR RZ, [UR4+0x14], R2 ;  /* 0x00001402ffff798c */ /* 0x0003e8000b000004 */
[----:B------:R1:W-:Y:S04]  /*2cf0*/  ATOMS.OR RZ, [UR4+0x18], R0 ;  /* 0x00001800ffff798c */ /* 0x0003e8000b000004 */
[----:B------:R1:W-:Y:S01]  /*2d00*/  STS [UR37+0x150], R3 ;  /* 0x00015003ff007988 */ /* 0x0003e20008000825 */
[----:B------:R-:W-:Y:S05]  /*2d10*/  BRA `(.L_x_51) ;  /* 0x0000000000107947 */ /* 0x000fea0003800000 */
.L_x_50:
[----:B------:R-:W-:Y:S02]  /*2d20*/  MOV R0, 0xffffffff ;  /* 0xffffffff00007802 */ /* 0x000fe40000000f00 */
[----:B------:R-:W-:-:S03]  /*2d30*/  MOV R2, 0x2d60 ;  /* 0x00002d6000027802 */ /* 0x000fc60000000f00 */
[----:B------:R1:W-:Y:S04]  /*2d40*/  STS [UR37+0x150], R0 ;  /* 0x00015000ff007988 */ /* 0x0003e80008000825 */
[----:B-1-3-5:R-:W-:Y:S05]  /*2d50*/  CALL.REL.NOINC `($__internal_1_$__cuda_sm10x_tcgen05_guardrail_trap_phase_invalid_during_alloc) ;  /* 0x0000006c00dc7944 */ /* 0x02afea0003c00000 */
.L_x_51:
[----:B------:R-:W-:Y:S05]  /*2d60*/  WARPSYNC.ALL ;  /* 0x0000000000007948 */ /* 0x000fea0003800000 */
[----:B------:R-:W2:Y:S01]  /*2d70*/  S2UR UR5, SR_CgaCtaId ;  /* 0x00000000000579c3 */ /* 0x000ea20000008800 */
[----:B------:R-:W-:Y:S01]  /*2d80*/  UMOV UR4, 0x400 ;  /* 0x0000040000047882 */ /* 0x000fe20000000000 */
[----:B------:R-:W-:-:S06]  /*2d90*/  NOP ;  /* 0x0000000000007918 */ /* 0x000fcc0000000000 */
[----:B------:R-:W-:Y:S06]  /*2da0*/  BAR.ARV 0x6, 0xa0 ;  /* 0x0182800000007b1d */ /* 0x000fec0000002000 */
[----:B------:R-:W4:Y:S01]  /*2db0*/  LDCU UR7, c[0x0][0x38c] ;  /* 0x00007180ff0777ac */ /* 0x000f220008000800 */
[----:B------:R-:W-:Y:S01]  /*2dc0*/  IMAD.MOV.U32 R11, RZ, RZ, 0x1 ;  /* 0x00000001ff0b7424 */ /* 0x000fe200078e00ff */
[----:B------:R-:W-:Y:S01]  /*2dd0*/  CS2R R8, SRZ ;  /* 0x0000000000087805 */ /* 0x000fe2000001ff00 */
[----:B------:R-:W-:Y:S01]  /*2de0*/  IMAD.MOV.U32 R10, RZ, RZ, RZ ;  /* 0x000000ffff0a7224 */ /* 0x000fe200078e00ff */
[----:B------:R-:W3:Y:S01]  /*2df0*/  LDCU UR6, c[0x0][0x38c] ;  /* 0x00007180ff0677ac */ /* 0x000ee20008000800 */
[----:B------:R-:W-:Y:S01]  /*2e00*/  UMOV UR15, URZ ;  /* 0x000000ff000f7c82 */ /* 0x000fe20008000000 */
[----:B------:R-:W-:Y:S01]  /*2e10*/  UMOV UR14, URZ ;  /* 0x000000ff000e7c82 */ /* 0x000fe20008000000 */
[----:B--2---:R-:W-:Y:S01]  /*2e20*/  ULEA UR5, UR5, UR4, 0x18 ;  /* 0x0000000405057291 */ /* 0x004fe2000f8ec0ff */
[----:B------:R-:W-:Y:S01]  /*2e30*/  UMOV UR24, 0x0 ;  /* 0x0000000000187882 */ /* 0x000fe20000000000 */
[----:B------:R-:W-:-:S02]  /*2e40*/  UMOV UR25, 0x4400490 ;  /* 0x0440049000197882 */ /* 0x000fc40000000000 */
[----:B------:R-:W-:Y:S02]  /*2e50*/  UIADD3 UR10, UPT, UPT, UR5, 0x6400, URZ ;  /* 0x00006400050a7890 */ /* 0x000fe4000fffe0ff */
[----:B------:R-:W-:Y:S02]  /*2e60*/  UIADD3 UR11, UPT, UPT, UR5, 0x10400, URZ ;  /* 0x00010400050b7890 */ /* 0x000fe4000fffe0ff */
[----:B----4-:R-:W-:Y:S01]  /*2e70*/  UIADD3 UR7, UPT, UPT, UR7, 0x7f, URZ ;  /* 0x0000007f07077890 */ /* 0x010fe2000fffe0ff */
[----:B-1----:R-:W1:Y:S01]  /*2e80*/  LDS R0, [UR5+0x150] ;  /* 0x00015005ff007984 */ /* 0x002e620008000800 */
[----:B------:R-:W-:Y:S02]  /*2e90*/  USHF.R.U32.HI UR10, URZ, 0x4, UR10 ;  /* 0x00000004ff0a7899 */ /* 0x000fe4000801160a */
[----:B------:R-:W-:Y:S02]  /*2ea0*/  USHF.R.S32.HI UR4, URZ, 0x1f, UR7 ;  /* 0x0000001fff047899 */ /* 0x000fe40008011407 */
[----:B------:R-:W-:-:S02]  /*2eb0*/  USHF.R.U32.HI UR11, URZ, 0x4, UR11 ;  /* 0x00000004ff0b7899 */ /* 0x000fc4000801160b */
[----:B------:R-:W-:Y:S02]  /*2ec0*/  ULEA.HI UR4, UR4, UR7, URZ, 0x7 ;  /* 0x0000000704047291 */ /* 0x000fe4000f8f38ff */
[----:B------:R-:W-:Y:S02]  /*2ed0*/  ULOP3.LUT UR10, UR10, 0x3fff, URZ, 0xc0, !UPT ;  /* 0x00003fff0a0a7892 */ /* 0x000fe4000f8ec0ff */
[----:B------:R-:W-:Y:S02]  /*2ee0*/  USHF.R.S32.HI UR4, URZ, 0x7, UR4 ;  /* 0x00000007ff047899 */ /* 0x000fe40008011404 */
[----:B------:R-:W-:Y:S02]  /*2ef0*/  ULOP3.LUT UR11, UR11, 0x3fff, URZ, 0xc0, !UPT ;  /* 0x00003fff0b0b7892 */ /* 0x000fe4000f8ec0ff */
[----:B------:R-:W-:Y:S01]  /*2f00*/  UISETP.LT.AND UP0, UPT, UR4, 0x1, UPT ;  /* 0x000000010400788c */ /* 0x000fe2000bf01270 */
[----:B------:R-:W-:Y:S01]  /*2f10*/  UMOV UR22, 0x0 ;  /* 0x0000000000167882 */ /* 0x000fe20000000000 */
[----:B------:R-:W-:-:S02]  /*2f20*/  UMOV UR23, 0x4400490 ;  /* 0x0440049000177882 */ /* 0x000fc40000000000 */
[----:B------:R-:W-:Y:S02]  /*2f30*/  USEL UR9, UR4, 0x1, !UP0 ;  /* 0x0000000104097887 */ /* 0x000fe4000c000000 */
[----:B------:R-:W-:Y:S02]  /*2f40*/  ULOP3.LUT UR10, UR10, 0x10000, URZ, 0xfc, !UPT ;  /* 0x000100000a0a7892 */ /* 0x000fe4000f8efcff */
[----:B------:R-:W-:Y:S02]  /*2f50*/  ULOP3.LUT UR11, UR11, 0x10000, URZ, 0xfc, !UPT ;  /* 0x000100000b0b7892 */ /* 0x000fe4000f8efcff */
[----:B------:R-:W-:Y:S02]  /*2f60*/  UIADD3 UR9, UPT, UPT, -UR9, URZ, URZ ;  /* 0x000000ff09097290 */ /* 0x000fe4000fffe1ff */
[----:B---3--:R-:W-:Y:S01]  /*2f70*/  UISETP.GE.AND UP3, UPT, UR6, 0x1, UPT ;  /* 0x000000010600788c */ /* 0x008fe2000bf66270 */
[----:B------:R-:W-:Y:S01]  /*2f80*/  UMOV UR20, 0x0 ;  /* 0x0000000000147882 */ /* 0x000fe20000000000 */
[----:B------:R-:W-:Y:S01]  /*2f90*/  UMOV UR21, 0x4400490 ;  /* 0x0440049000157882 */ /* 0x000fe20000000000 */
[----:B------:R-:W-:Y:S01]  /*2fa0*/  UMOV UR18, 0x0 ;  /* 0x0000000000127882 */ /* 0x000fe20000000000 */
[----:B------:R-:W-:Y:S01]  /*2fb0*/  UMOV UR19, 0x4400490 ;  /* 0x0440049000137882 */ /* 0x000fe20000000000 */
[----:B-1----:R-:W-:-:S15]  /*2fc0*/  R2UR UR16, R0 ;  /* 0x00000000001072ca */ /* 0x002fde00000e0000 */
.L_x_60:
[----:B------:R-:W-:Y:S02]  /*2fd0*/  LEA R0, R10, UR5, 0x3 ;  /* 0x000000050a007c11 */ /* 0x000fe4000f8e18ff */
[----:B------:R-:W-:Y:S02]  /*2fe0*/  SHF.L.U32 R2, R9, 0x1f, RZ ;  /* 0x0000001f09027819 */ /* 0x000fe400000006ff */
[----:B------:R-:W-:Y:S01]  /*2ff0*/  PLOP3.LUT P0, PT, PT, PT, UP3, 0x80, 0x8 ;  /* 0x000000000008781c */ /* 0x000fe20003f0f038 */
[----:B------:R-:W-:Y:S01]  /*3000*/  VIADD R3, R0, 0xb0 ;  /* 0x000000b000037836 */ /* 0x000fe20000000000 */
[----:B-1----:R-:W1:Y:S02]  /*3010*/  SYNCS.PHASECHK.TRANS64.TRYWAIT P1, [R0+URZ+0xa0], R2 ;  /* 0x0000a002000075a7 */ /* 0x002e6400080211ff */
[----:B-1-3--:R-:W-:Y:S09]  /*3020*/  @!P1 BRA `(.L_x_54) ;  /* 0x00000064002c9947 */ /* 0x00aff20003800000 */
.L_x_143:
[----:B------:R-:W-:Y:S01]  /*3030*/  LEA R4, R10, UR5, 0x4 ;  /* 0x000000050a047c11 */ /* 0x000fe2000f8e20ff */
[----:B------:R-:W-:Y:S01]  /*3040*/  @UP3 ULEA UR6, UR14, UR5, 0x3 ;  /* 0x000000050e063291 */ /* 0x000fe2000f8e18ff */
[----:B------:R-:W-:Y:S01]  /*3050*/  PLOP3.LUT P2, PT, PT, PT, PT, 0x80, 0x8 ;  /* 0x000000000008781c */ /* 0x000fe20003f4f070 */
[----:B------:R-:W-:Y:S01]  /*3060*/  ULEA UR7, UR15, UR5, 0x3 ;  /* 0x000000050f077291 */ /* 0x000fe2000f8e18ff */
[----:B------:R-:W-:Y:S02]  /*3070*/  PRMT R3, RZ, 0x654, R3 ;  /* 0x00000654ff037816 */ /* 0x000fe40000000003 */
[----:B------:R-:W2:Y:S01]  /*3080*/  LDS.128 R4, [R4+0x130] ;  /* 0x0001300004047984 */ /* 0x000ea20000000c00 */
[----:B-1----:R-:W-:Y:S02]  /*3090*/  @P0 SHF.L.U32 R2, R8, 0x1f, RZ ;  /* 0x0000001f08020819 */ /* 0x002fe400000006ff */
[----:B------:R-:W-:Y:S01]  /*30a0*/  SHF.L.U32 R0, R11, 0x1f, RZ ;  /* 0x0000001f0b007819 */ /* 0x000fe200000006ff */
[----:B------:R-:W-:Y:S01]  /*30b0*/  @!PT LDS RZ, [RZ] ;  /* 0x00000000fffff984 */ /* 0x000fe20000000800 */
[----:B------:R-:W-:Y:S01]  /*30c0*/  @!PT LDS RZ, [RZ] ;  /* 0x00000000fffff984 */ /* 0x000fe20000000800 */
[----:B------:R-:W-:Y:S01]  /*30d0*/  @!PT LDS RZ, [RZ] ;  /* 0x00000000fffff984 */ /* 0x000fe20000000800 */
[----:B------:R-:W-:Y:S01]  /*30e0*/  @!PT LDS RZ, [RZ] ;  /* 0x00000000fffff984 */ /* 0x000fe20000000800 */
[----:B------:R1:W-:Y:S06]  /*30f0*/  MEMBAR.ALL.CTA ;  /* 0x0000000000007992 */ /* 0x0003ec0000008000 */
[----:B-1----:R-:W1:Y:S02]  /*3100*/  FENCE.VIEW.ASYNC.S ;  /* 0x00000000000073c6 */ /* 0x002e640000000000 */
[----:B-1----:R1:W-:Y:S01]  /*3110*/  SYNCS.ARRIVE.TRANS64.RED.A1T0 RZ, [R3+URZ], RZ ;  /* 0x000000ff03ff79a7 */ /* 0x0023e200081004ff */
[----:B------:R1:W3:Y:S01]  /*3120*/  @P0 SYNCS.PHASECHK.TRANS64.TRYWAIT P2, [UR6], R2 ;  /* 0x00000002ff0005a7 */ /* 0x0002e20008041106 */
[----:B------:R-:W-:Y:S01]  /*3130*/  ULEA.HI UR6, UR15, UR15, URZ, 0x1 ;  /* 0x0000000f0f067291 */ /* 0x000fe2000f8f08ff */
[----:B--2---:R-:W-:-:S03]  /*3140*/  LOP3.LUT P1, RZ, R6, 0x1, RZ, 0xc0, !PT ;  /* 0x0000000106ff7812 */ /* 0x004fc6000782c0ff */
[----:B------:R-:W-:Y:S02]  /*3150*/  USHF.L.U32 UR8, UR6, 0x7, URZ ;  /* 0x0000000706087899 */ /* 0x000fe400080006ff */
[----:B------:R-:W-:Y:S02]  /*3160*/  ULOP3.LUT UR6, UR6, 0xffe, URZ, 0xc0, !UPT ;  /* 0x00000ffe06067892 */ /* 0x000fe4000f8ec0ff */
[----:B------:R-:W-:Y:S02]  /*3170*/  ULOP3.LUT UR8, UR8, 0xffffff00, URZ, 0xc0, !UPT ;  /* 0xffffff0008087892 */ /* 0x000fe4000f8ec0ff */
[----:B------:R-:W-:Y:S02]  /*3180*/  UIADD3 UR6, UPT, UPT, -UR6, UR15, URZ ;  /* 0x0000000f06067290 */ /* 0x000fe4000fffe1ff */
[----:B------:R-:W-:Y:S01]  /*3190*/  UIADD3 UR8, UPT, UPT, UR16, UR8, URZ ;  /* 0x0000000810087290 */ /* 0x000fe2000fffe0ff */
[----:B------:R-:W2:Y:S03]  /*31a0*/  SYNCS.PHASECHK.TRANS64.TRYWAIT P0, [UR7+0xe0], R0 ;  /* 0x0000e000ff0075a7 */ /* 0x000ea60008001107 */
[----:B------:R-:W-:Y:S01]  /*31b0*/  ULEA UR8, UR6, UR8, 0x14 ;  /* 0x0000000806087291 */ /* 0x000fe2000f8ea0ff */
[----:B-123--:R-:W-:Y:S11]  /*31c0*/  @!P0 BRA `(.L_x_55) ;  /* 0x0000006000d88947 */ /* 0x00eff60003800000 */
.L_x_145:
[----:B------:R-:W-:Y:S01]  /*31d0*/  IADD3 R10, PT, PT, R10, 0x1, RZ ;  /* 0x000000010a0a7810 */ /* 0x000fe20007ffe0ff */
[----:B------:R-:W-:Y:S06]  /*31e0*/  BRA.U !UP3, `(.L_x_56) ;  /* 0x000000010bc07547 */ /* 0x000fec000b800000 */
[----:B------:R-:W-:Y:S01]  /*31f0*/  UPLOP3.LUT UP4, UPT, UPT, UPT, UPT, 0x40, 0x4 ;  /* 0x000000000004789c */ /* 0x000fe20003f8e870 */
[----:B------:R-:W-:Y:S01]  /*3200*/  UMOV UR13, UR9 ;  /* 0x00000009000d7c82 */ /* 0x000fe20008000000 */
[----:B------:R-:W-:Y:S01]  /*3210*/  UMOV UR12, UR4 ;  /* 0x00000004000c7c82 */ /* 0x000fe20008000000 */
[----:B------:R-:W-:-:S08]  /*3220*/  UMOV UR17, UR14 ;  /* 0x0000000e00117c82 */ /* 0x000fd00008000000 */
.L_x_59:
[----:B------:R-:W-:Y:S02]  /*3230*/  UIADD3 UR13, UPT, UPT, UR13, 0x1, URZ ;  /* 0x000000010d0d7890 */ /* 0x000fe4000fffe0ff */
[----:B--2---:R-:W-:Y:S02]  /*3240*/  ULEA UR6, UR17, UR5, 0x3 ;  /* 0x0000000511067291 */ /* 0x004fe4000f8e18ff */
[----:B------:R-:W-:Y:S01]  /*3250*/  UISETP.NE.AND UP0, UPT, UR13, URZ, UPT ;  /* 0x000000ff0d00728c */ /* 0x000fe2000bf05270 */
[----:B---3--:R-:W-:Y:S10]  /*3260*/  @P2 BRA `(.L_x_57) ;  /* 0x00000000000c2947 */ /* 0x008ff40003800000 */
[----:B-1----:R-:W-:Y:S04]  /*3270*/  SHF.L.U32 R2, R8, 0x1f, RZ ;  /* 0x0000001f08027819 */ /* 0x002fe800000006ff */
[----:B------:R-:W1:Y:S02]  /*3280*/  SYNCS.PHASECHK.TRANS64.TRYWAIT P0, [UR6], R2 ;  /* 0x00000002ff0075a7 */ /* 0x000e640008001106 */
[----:B-1----:R-:W-:Y:S05]  /*3290*/  @!P0 BRA `(.L_x_58) ;  /* 0x0000006000bc8947 */ /* 0x002fea0003800000 */
.L_x_57:
[----:B------:R-:W-:Y:S01]  /*32a0*/  UISETP.NE.AND UP1, UPT, UR12, 0x1, UPT ;  /* 0x000000010c00788c */ /* 0x000fe2000bf25270 */
[----:B------:R-:W-:Y:S01]  /*32b0*/  PLOP3.LUT P2, PT, PT, PT, PT, 0x80, 0x8 ;  /* 0x000000000008781c */ /* 0x000fe20003f4f070 */
[----:B------:R-:W-:Y:S02]  /*32c0*/  UIADD3 UR14, UPT, UPT, UR17, 0x1, URZ ;  /* 0x00000001110e7890 */ /* 0x000fe4000fffe0ff */
[----:B------:R-:W-:Y:S02]  /*32d0*/  ULEA UR28, UR17, UR11, 0xb ;  /* 0x0000000b111c7291 */ /* 0x000fe4000f8e58ff */
[----:B------:R-:W-:Y:S01]  /*32e0*/  UISETP.NE.AND UP2, UPT, UR14, 0x5, UPT ;  /* 0x000000050e00788c */ /* 0x000fe2000bf45270 */
[----:B------:R-:W-:Y:S01]  /*32f0*/  PLOP3.LUT P0, PT, PT, PT, UP1, 0x80, 0x8 ;  /* 0x000000000008781c */ /* 0x000fe20003f0f018 */
[----:B------:R-:W-:Y:S02]  /*3300*/  UIADD3 UR40, UPT, UPT, UR28, 0x2, URZ ;  /* 0x000000021c287890 */ /* 0x000fe4000fffe0ff */
[----:B------:R-:W-:Y:S02]  /*3310*/  USEL UR27, URZ, 0x1, UP2 ;  /* 0x00000001ff1b7887 */ /* 0x000fe40009000000 */
[----:B------:R-:W-:Y:S02]  /*3320*/  USEL UR14, UR14, URZ, UP2 ;  /* 0x000000ff0e0e7287 */ /* 0x000fe40009000000 */
[----:B------:R-:W-:Y:S02]  /*3330*/  UIADD3 UR36, UPT, UPT, UR28, 0x4, URZ ;  /* 0x000000041c247890 */ /* 0x000fe4000fffe0ff */
[----:B------:R-:W-:Y:S01]  /*3340*/  @UP1 ULEA UR26, UR14, UR5, 0x3 ;  /* 0x000000050e1a1291 */ /* 0x000fe2000f8e18ff */
[----:B------:R-:W-:Y:S01]  /*3350*/  LOP3.LUT R8, R8, UR27, RZ, 0x3c, !PT ;  /* 0x0000001b08087c12 */ /* 0x000fe2000f8e3cff */
[----:B------:R-:W-:Y:S02]  /*3360*/  UIADD3 UR32, UPT, UPT, UR28, 0x6, URZ ;  /* 0x000000061c207890 */ /* 0x000fe4000fffe0ff */
[----:B------:R-:W-:Y:S01]  /*3370*/  UIADD3 UR6, UPT, UPT, UR6, 0x28, URZ ;  /* 0x0000002806067890 */ /* 0x000fe2000fffe0ff */
[----:B-1----:R-:W-:Y:S01]  /*3380*/  @P0 SHF.L.U32 R0, R8, 0x1f, RZ ;  /* 0x0000001f08000819 */ /* 0x002fe200000006ff */
[----:B------:R-:W-:Y:S01]  /*3390*/  UIADD3 UR12, UPT, UPT, UR12, -0x1, URZ ;  /* 0xffffffff0c0c7890 */ /* 0x000fe2000fffe0ff */
[----:B------:R-:W-:Y:S02]  /*33a0*/  UMOV UR29, 0x40004040 ;  /* 0x40004040001d7882 */ /* 0x000fe40000000000 */
[----:B------:R2:W3:Y:S01]  /*33b0*/  @P0 SYNCS.PHASECHK.TRANS64.TRYWAIT P2, [UR26], R0 ;  /* 0x00000000ff0005a7 */ /* 0x0004e2000804111a */
[----:B------:R-:W-:Y:S01]  /*33c0*/  ULEA UR26, UR17, UR10, 0x9 ;  /* 0x0000000a111a7291 */ /* 0x000fe2000f8e48ff */
[----:B------:R-:W-:Y:S01]  /*33d0*/  UMOV UR27, 0x40004040 ;  /* 0x40004040001b7882 */ /* 0x000fe20000000000 */
[----:B------:R-:W-:Y:S02]  /*33e0*/  UMOV UR41, 0x40004040 ;  /* 0x4000404000297882 */ /* 0x000fe40000000000 */
[----:B------:R-:W-:Y:S02]  /*33f0*/  UIADD3 UR38, UPT, UPT, UR26, 0x2, URZ ;  /* 0x000000021a267890 */ /* 0x000fe4000fffe0ff */
[----:B------:R-:W-:Y:S02]  /*3400*/  UIADD3 UR34, UPT, UPT, UR26, 0x4, URZ ;  /* 0x000000041a227890 */ /* 0x000fe4000fffe0ff */
[----:B------:R-:W-:Y:S01]  /*3410*/  UIADD3 UR30, UPT, UPT, UR26, 0x6, URZ ;  /* 0x000000061a1e7890 */ /* 0x000fe2000fffe0ff */
[----:B------:R2:W-:Y:S01]  /*3420*/  UTCQMMA gdesc[UR26], gdesc[UR28], tmem[UR8], tmem[UR24], idesc[UR25], UP4 ;  /* 0x00ff181c1a0075ea */ /* 0x0005e2000a000308 */
[----:B------:R-:W-:Y:S01]  /*3430*/  UPLOP3.LUT UP4, UPT, UPT, UPT, UPT, 0x80, 0x8 ;  /* 0x000000000008789c */ /* 0x000fe20003f8f070 */
[----:B------:R-:W-:Y:S01]  /*3440*/  UMOV UR39, 0x40004040 ;  /* 0x4000404000277882 */ /* 0x000fe20000000000 */
[----:B------:R-:W-:Y:S01]  /*3450*/  UMOV UR37, 0x40004040 ;  /* 0x4000404000257882 */ /* 0x000fe20000000000 */
[----:B------:R2:W-:Y:S01]  /*3460*/  UTCQMMA gdesc[UR38], gdesc[UR40], tmem[UR8], tmem[UR22], idesc[UR23], UPT ;  /* 0x00ff1628260075ea */ /* 0x0005e2000b800308 */
[----:B------:R-:W-:Y:S01]  /*3470*/  UMOV UR35, 0x40004040 ;  /* 0x4000404000237882 */ /* 0x000fe20000000000 */
[----:B------:R-:W-:Y:S01]  /*3480*/  UMOV UR33, 0x40004040 ;  /* 0x4000404000217882 */ /* 0x000fe20000000000 */
[----:B------:R-:W-:Y:S01]  /*3490*/  UMOV UR31, 0x40004040 ;  /* 0x40004040001f7882 */ /* 0x000fe20000000000 */
[----:B------:R2:W-:Y:S01]  /*34a0*/  UTCQMMA gdesc[UR34], gdesc[UR36], tmem[UR8], tmem[UR20], idesc[UR21], UPT ;  /* 0x00ff1424220075ea */ /* 0x0005e2000b800308 */
[----:B------:R2:W-:Y:S01]  /*34b0*/  UTCQMMA gdesc[UR30], gdesc[UR32], tmem[UR8], tmem[UR18], idesc[UR19], UPT ;  /* 0x00ff12201e0075ea */ /* 0x0005e2000b800308 */
[----:B------:R2:W-:Y:S01]  /*34c0*/  UTCBAR [UR6], URZ ;  /* 0x000000ff060073e9 */ /* 0x0005e200080000ff */
[----:B------:R-:W-:Y:S01]  /*34d0*/  UMOV UR17, UR14 ;  /* 0x0000000e00117c82 */ /* 0x000fe20008000000 */
[----:B------:R-:W-:Y:S05]  /*34e0*/  BRA.U UP0, `(.L_x_59) ;  /* 0xfffffffd00507547 */ /* 0x000fea000b83ffff */
.L_x_56:
[----:B------:R-:W-:Y:S01]  /*34f0*/  UIADD3 UR15, UPT, UPT, UR15, 0x1, URZ ;  /* 0x000000010f0f7890 */ /* 0x000fe2000fffe0ff */
[C---:B------:R-:W-:Y:S01]  /*3500*/  ISETP.NE.AND P0, PT, R10.reuse, 0x2, PT ;  /* 0x000000020a00780c */ /* 0x040fe20003f05270 */
[----:B------:R-:W-:Y:S02]  /*3510*/  UIADD3 UR7, UPT, UPT, UR7, 0xc0, URZ ;  /* 0x000000c007077890 */ /* 0x000fe4000fffe0ff */
[----:B------:R-:W-:Y:S01]  /*3520*/  UISETP.NE.AND UP0, UPT, UR15, 0x4, UPT ;  /* 0x000000040f00788c */ /* 0x000fe2000bf05270 */
[----:B-12---:R-:W-:Y:S02]  /*3530*/  SEL R0, RZ, 0x1, P0 ;  /* 0x00000001ff007807 */ /* 0x006fe40000000000 */
[----:B------:R-:W-:Y:S01]  /*3540*/  SEL R10, R10, RZ, P0 ;  /* 0x000000ff0a0a7207 */ /* 0x000fe20000000000 */
[----:B------:R-:W-:Y:S01]  /*3550*/  USEL UR6, URZ, 0x1, UP0 ;  /* 0x00000001ff067887 */ /* 0x000fe20008000000 */
[----:B------:R-:W-:Y:S01]  /*3560*/  LOP3.LUT R9, R9, R0, RZ, 0x3c, !PT ;  /* 0x0000000009097212 */ /* 0x000fe200078e3cff */
[----:B------:R-:W-:Y:S01]  /*3570*/  USEL UR15, UR15, URZ, UP0 ;  /* 0x000000ff0f0f7287 */ /* 0x000fe20008000000 */
[----:B------:R1:W-:Y:S03]  /*3580*/  UTCBAR [UR7], URZ ;  /* 0x000000ff070073e9 */ /* 0x0003e600080000ff */
[----:B------:R-:W-:Y:S01]  /*3590*/  LOP3.LUT R11, R11, UR6, RZ, 0x3c, !PT ;  /* 0x000000060b0b7c12 */ /* 0x000fe2000f8e3cff */
[----:B------:R-:W-:Y:S07]  /*35a0*/  @P1 BRA `(.L_x_60) ;  /* 0xfffffff800881947 */ /* 0x000fee000383ffff */
[----:B------:R-:W2:Y:S01]  /*35b0*/  S2UR UR4, SR_CgaCtaId ;  /* 0x00000000000479c3 */ /* 0x000ea20000008800 */
[----:B------:R-:W-:Y:S01]  /*35c0*/  ELECT P0, URZ, PT ;  /* 0x0000000000ff782f */ /* 0x000fe20003800000 */
[----:B------:R-:W-:Y:S01]  /*35d0*/  IMAD.MOV.U32 R0, RZ, RZ, 0x1 ;  /* 0x00000001ff007424 */ /* 0x000fe200078e00ff */
[----:B------:R-:W-:Y:S01]  /*35e0*/  UIADD3 UR5, UPT, UPT, UR5, 0xe0, URZ ;  /* 0x000000e005057890 */ /* 0x000fe2000fffe0ff */
[----:B------:R-:W-:Y:S01]  /*35f0*/  SHF.L.U32 R2, R11, 0x1f, RZ ;  /* 0x0000001f0b027819 */ /* 0x000fe200000006ff */
[----:B------:R-:W-:-:S03]  /*3600*/  UMOV UR6, 0x40 ;  /* 0x0000004000067882 */ /* 0x000fc60000000000 */
[----:B------:R-:W-:Y:S01]  /*3610*/  UVIRTCOUNT.DEALLOC.SMPOOL 0x80 ;  /* 0x000000800000784c */ /* 0x000fe20000000000 */
[----:B--2---:R-:W-:Y:S02]  /*3620*/  ULEA UR4, UR4, UR6, 0x18 ;  /* 0x0000000604047291 */ /* 0x004fe4000f8ec0ff */
[----:B------:R-:W-:-:S07]  /*3630*/  ULEA UR6, UR15, UR5, 0x3 ;  /* 0x000000050f067291 */ /* 0x000fce000f8e18ff */
[----:B------:R2:W-:Y:S02]  /*3640*/  @P0 STS.U8 [UR4+0x1c], R0 ;  /* 0x00001c00ff000988 */ /* 0x0005e40008000004 */
[----:B------:R-:W4:Y:S02]  /*3650*/  SYNCS.PHASECHK.TRANS64.TRYWAIT P0, [UR6], R2 ;  /* 0x00000002ff0075a7 */ /* 0x000f240008001106 */
[----:B--2-4-:R-:W-:Y:S05]  /*3660*/  @!P0 BRA `(.L_x_61) ;  /* 0x0000005c00e08947 */ /* 0x014fea0003800000 */
.L_x_148:
[----:B-1----:R-:W-:-:S04]  /*3670*/  UIADD3 UR7, UPT, UPT, UR15, 0x1, URZ ;  /* 0x000000010f077890 */ /* 0x002fc8000fffe0ff */
[----:B------:R-:W-:-:S04]  /*3680*/  UISETP.NE.AND UP0, UPT, UR7, 0x4, UPT ;  /* 0x000000040700788c */ /* 0x000fc8000bf05270 */
[----:B------:R-:W-:Y:S02]  /*3690*/  USEL UR8, URZ, 0x1, UP0 ;  /* 0x00000001ff087887 */ /* 0x000fe40008000000 */
[----:B------:R-:W-:-:S04]  /*36a0*/  USEL UR7, UR7, URZ, UP0 ;  /* 0x000000ff07077287 */ /* 0x000fc80008000000 */
[----:B------:R-:W-:Y:S01]  /*36b0*/  ULEA UR6, UR7, UR5, 0x3 ;  /* 0x0000000507067291 */ /* 0x000fe2000f8e18ff */
[----:B--2---:R-:W-:-:S04]  /*36c0*/  LOP3.LUT R2, R11, UR8, RZ, 0x3c, !PT ;  /* 0x000000080b027c12 */ /* 0x004fc8000f8e3cff */
[----:B------:R-:W-:-:S04]  /*36d0*/  SHF.L.U32 R3, R2, 0x1f, RZ ;  /* 0x0000001f02037819 */ /* 0x000fc800000006ff */
[----:B------:R-:W1:Y:S02]  /*36e0*/  SYNCS.PHASECHK.TRANS64.TRYWAIT P0, [UR6], R3 ;  /* 0x00000003ff0075a7 */ /* 0x000e640008001106 */
[----:B-1----:R-:W-:Y:S05]  /*36f0*/  @!P0 BRA `(.L_x_62) ;  /* 0x0000005c00d48947 */ /* 0x002fea0003800000 */
.L_x_150:
        /* <DEDUP_REMOVED lines=9> */
.L_x_152:
[----:B------:R-:W-:-:S04]  /*3790*/  UIADD3 UR7, UPT, UPT, UR7, 0x1, URZ ;  /* 0x0000000107077890 */ /* 0x000fc8000fffe0ff */
[----:B------:R-:W-:-:S04]  /*37a0*/  UISETP.NE.AND UP0, UPT, UR7, 0x4, UPT ;  /* 0x000000040700788c */ /* 0x000fc8000bf05270 */
[----:B------:R-:W-:Y:S02]  /*37b0*/  USEL UR6, URZ, 0x1, UP0 ;  /* 0x00000001ff067887 */ /* 0x000fe40008000000 */
[----:B------:R-:W-:-:S04]  /*37c0*/  USEL UR7, UR7, URZ, UP0 ;  /* 0x000000ff07077287 */ /* 0x000fc80008000000 */
[----:B------:R-:W-:Y:S01]  /*37d0*/  ULEA UR7, UR7, UR5, 0x3 ;  /* 0x0000000507077291 */ /* 0x000fe2000f8e18ff */
[----:B------:R-:W-:-:S04]  /*37e0*/  LOP3.LUT R2, R2, UR6, RZ, 0x3c, !PT ;  /* 0x0000000602027c12 */ /* 0x000fc8000f8e3cff */
[----:B------:R-:W-:-:S04]  /*37f0*/  SHF.L.U32 R2, R2, 0x1f, RZ ;  /* 0x0000001f02027819 */ /* 0x000fc800000006ff */
[----:B------:R-:W2:Y:S02]  /*3800*/  SYNCS.PHASECHK.TRANS64.TRYWAIT P0, [UR7], R2 ;  /* 0x00000002ff0075a7 */ /* 0x000ea40008001107 */
[----:B--2---:R-:W-:Y:S05]  /*3810*/  @!P0 BRA `(.L_x_64) ;  /* 0x0000005c00bc8947 */ /* 0x004fea0003800000 */
.L_x_154:
[----:B------:R-:W-:Y:S01]  /*3820*/  NOP ;  /* 0x0000000000007918 */ /* 0x000fe20000000000 */
[----:B-1----:R-:W1:Y:S01]  /*3830*/  LDS R0, [UR4+0x14] ;  /* 0x00001404ff007984 */ /* 0x002e620008000800 */
[----:B------:R-:W-:Y:S01]  /*3840*/  ULOP3.LUT UR6, UR16, 0xffff, URZ, 0xc0, !UPT ;  /* 0x0000ffff10067892 */ /* 0x000fe2000f8ec0ff */
[----:B------:R-:W-:Y:S01]  /*3850*/  UMOV UR8, 0xffff ;  /* 0x0000ffff00087882 */ /* 0x000fe20000000000 */
[----:B------:R-:W-:Y:S02]  /*3860*/  UMOV UR5, 0x1 ;  /* 0x0000000100057882 */ /* 0x000fe40000000000 */
[----:B------:R-:W-:-:S04]  /*3870*/  USHF.R.U32.HI UR6, URZ, 0x5, UR6 ;  /* 0x00000005ff067899 */ /* 0x000fc80008011606 */
[----:B------:R-:W-:Y:S02]  /*3880*/  USHF.L.U32 UR8, UR8, UR6, URZ ;  /* 0x0000000608087299 */ /* 0x000fe400080006ff */
[----:B------:R-:W-:-:S04]  /*3890*/  USHF.L.U32 UR5, UR5, UR6, URZ ;  /* 0x0000000605057299 */ /* 0x000fc800080006ff */
[----:B-1----:R-:W-:-:S04]  /*38a0*/  LOP3.LUT R0, R0, UR8, RZ, 0xc0, !PT ;  /* 0x0000000800007c12 */ /* 0x002fc8000f8ec0ff */
[----:B------:R-:W-:-:S13]  /*38b0*/  ISETP.NE.AND P0, PT, R0, UR8, PT ;  /* 0x0000000800007c0c */ /* 0x000fda000bf05270 */
[----:B------:R-:W-:Y:S05]  /*38c0*/  @P0 BRA `(.L_x_65) ;  /* 0x0000000000580947 */ /* 0x000fea0003800000 */
[----:B------:R-:W1:Y:S02]  /*38d0*/  LDS R0, [UR4+0x18] ;  /* 0x00001804ff007984 */ /* 0x000e640008000800 */
[----:B-1----:R-:W-:-:S04]  /*38e0*/  LOP3.LUT R0, R0, UR5, RZ, 0xc0, !PT ;  /* 0x0000000500007c12 */ /* 0x002fc8000f8ec0ff */
[----:B------:R-:W-:-:S13]  /*38f0*/  ISETP.NE.AND P0, PT, R0, UR5, PT ;  /* 0x0000000500007c0c */ /* 0x000fda000bf05270 */
[----:B------:R-:W-:Y:S05]  /*3900*/  @P0 BRA `(.L_x_66) ;  /* 0x00000000003c0947 */ /* 0x000fea0003800000 */
[----:B------:R-:W1:Y:S01]  /*3910*/  S2R R2, SR_LANEID ;  /* 0x0000000000027919 */ /* 0x000e620000000000 */
[----:B------:R-:W-:Y:S01]  /*3920*/  ULOP3.LUT UR8, URZ, UR8, URZ, 0x33, !UPT ;  /* 0x00000008ff087292 */ /* 0x000fe2000f8e33ff */
[----:B------:R-:W-:Y:S02]  /*3930*/  VOTEU.ANY UR7, UPT, PT ;  /* 0x0000000000077886 */ /* 0x000fe400038e0100 */
[----:B------:R-:W-:-:S03]  /*3940*/  UFLO.U32 UR7, UR7 ;  /* 0x00000007000772bd */ /* 0x000fc600080e0000 */
[----:B------:R-:W-:-:S04]  /*3950*/  IMAD.U32 R0, RZ, RZ, UR8 ;  /* 0x00000008ff007e24 */ /* 0x000fc8000f8e00ff */
[----:B------:R2:W4:Y:S02]  /*3960*/  REDUX UR6, R0 ;  /* 0x00000000000673c4 */ /* 0x0005240000000000 */
[----:B------:R1:W-:Y:S02]  /*3970*/  UTCATOMSWS.AND URZ, UR8 ;  /* 0x0000000800ff79e3 */ /* 0x0003e40008000000 */
[----:B-1----:R-:W-:Y:S02]  /*3980*/  ISETP.EQ.U32.AND P0, PT, R2, UR7, PT ;  /* 0x0000000702007c0c */ /* 0x002fe4000bf02070 */
[----:B--2---:R-:W-:Y:S02]  /*3990*/  LOP3.LUT R0, RZ, UR5, RZ, 0x33, !PT ;  /* 0x00000005ff007c12 */ /* 0x004fe4000f8e33ff */
[----:B----4-:R-:W-:Y:S02]  /*39a0*/  MOV R2, UR6 ;  /* 0x0000000600027c02 */ /* 0x010fe40008000f00 */
[----:B------:R-:W1:Y:S07]  /*39b0*/  REDUX UR5, R0 ;  /* 0x00000000000573c4 */ /* 0x000e6e0000000000 */
[----:B------:R2:W-:Y:S01]  /*39c0*/  @P0 ATOMS.AND RZ, [UR4+0x14], R2 ;  /* 0x00001402ffff098c */ /* 0x0005e2000a800004 */
[----:B-1----:R-:W-:-:S05]  /*39d0*/  IMAD.U32 R0, RZ, RZ, UR5 ;  /* 0x00000005ff007e24 */ /* 0x002fca000f8e00ff */
[----:B------:R2:W-:Y:S01]  /*39e0*/  @P0 ATOMS.AND RZ, [UR4+0x18], R0 ;  /* 0x00001800ffff098c */ /* 0x0005e2000a800004 */
[----:B------:R-:W-:Y:S05]  /*39f0*/  BRA `(.L_x_67) ;  /* 0x0000000000147947 */ /* 0x000fea0003800000 */
.L_x_66:
[----:B------:R-:W-:Y:S02]  /*3a00*/  MOV R2, 0x3a20 ;  /* 0x00003a2000027802 */ /* 0x000fe40000000f00 */
[----:B---3-5:R-:W-:Y:S05]  /*3a10*/  CALL.REL.NOINC `($__internal_0_$__cuda_sm10x_tcgen05_guardrail_trap_col_being_dealloced_not_returned_by_alloc) ;  /* 0x0000006000a07944 */ /* 0x028fea0003c00000 */
[----:B------:R-:W-:Y:S05]  /*3a20*/  BRA `(.L_x_67) ;  /* 0x0000000000087947 */ /* 0x000fea0003800000 */
.L_x_65:
[----:B------:R-:W-:Y:S02]  /*3a30*/  MOV R2, 0x3a50 ;  /* 0x00003a5000027802 */ /* 0x000fe40000000f00 */
[----:B---3-5:R-:W-:Y:S05]  /*3a40*/  CALL.REL.NOINC `($__internal_2_$__cuda_sm10x_tcgen05_guardrail_trap_unallocated_columns_being_dealloced) ;  /* 0x0000006000ac7944 */ /* 0x028fea0003c00000 */
.L_x_67:
[----:B------:R-:W-:Y:S01]  /*3a50*/  NOP ;  /* 0x0000000000007918 */ /* 0x000fe20000000000 */
[----:B------:R-:W-:Y:S05]  /*3a60*/  EXIT ;  /* 0x000000000000794d */ /* 0x000fea0003800000 */
.L_x_49:
[----:B------:R-:W-:-:S09]  /*3a70*/  UISETP.NE.OR UP2, UPT, UR8, 0x3, !UP2 ;  /* 0x000000030800788c */ /* 0x000fd2000d745670 */
[----:B------:R-:W-:Y:S05]  /*3a80*/  BRA.U UP2, `(.L_x_68) ;  /* 0x0000001102087547 */ /* 0x000fea000b800000 */
[----:B------:R-:W1:Y:S01]  /*3a90*/  LDC R0, c[0x0][0xb30] ;  /* 0x0002cc00ff007b82 */ /* 0x000e620000000800 */
[----:B------:R-:W2:Y:S01]  /*3aa0*/  LDCU.64 UR8, c[0x0][0x888] ;  /* 0x00011100ff0877ac */ /* 0x000ea20008000a00 */
[----:B------:R-:W-:Y:S02]  /*3ab0*/  HFMA2 R27, -RZ, RZ, 0, 0 ;  /* 0x00000000ff1b7431 */ /* 0x000fe400000001ff */
[----:B------:R-:W-:Y:S01]  /*3ac0*/  IMAD.MOV.U32 R29, RZ, RZ, 0x1 ;  /* 0x00000001ff1d7424 */ /* 0x000fe200078e00ff */
[----:B------:R-:W-:Y:S01]  /*3ad0*/  MOV R25, 0x1000 ;  /* 0x0000100000197802 */ /* 0x000fe20000000f00 */
[----:B------:R-:W4:Y:S01]  /*3ae0*/  LDCU.64 UR4, c[0x0][0x890] ;  /* 0x00011200ff0477ac */ /* 0x000f220008000a00 */
[----:B------:R-:W-:Y:S01]  /*3af0*/  IMAD.MOV.U32 R28, RZ, RZ, RZ ;  /* 0x000000ffff1c7224 */ /* 0x000fe200078e00ff */
[----:B------:R-:W3:Y:S01]  /*3b00*/  LDC R24, c[0x0][0x370] ;  /* 0x0000dc00ff187b82 */ /* 0x000ee20000000800 */
[----:B------:R-:W-:Y:S01]  /*3b10*/  UMOV UR7, 0x400 ;  /* 0x0000040000077882 */ /* 0x000fe20000000000 */
[----:B------:R-:W-:-:S02]  /*3b20*/  UPLOP3.LUT UP1, UPT, UPT, UPT, UPT, 0x40, 0x4 ;  /* 0x000000000004789c */ /* 0x000fc40003f2e870 */
[----:B------:R-:W-:-:S04]  /*3b30*/  ULEA UR7, UR37, UR7, 0x18 ;  /* 0x0000000725077291 */ /* 0x000fc8000f8ec0ff */
[----:B------:R-:W3:Y:S01]  /*3b40*/  LDC R3, c[0x0][0xb0c] ;  /* 0x0002c300ff037b82 */ /* 0x000ee20000000800 */
[----:B------:R-:W-:Y:S02]  /*3b50*/  UIADD3 UR13, UPT, UPT, UR7, 0x68, URZ ;  /* 0x00000068070d7890 */ /* 0x000fe4000fffe0ff */
[----:B--2---:R-:W-:Y:S02]  /*3b60*/  UISETP.NE.U32.AND UP2, UPT, UR8, URZ, UPT ;  /* 0x000000ff0800728c */ /* 0x004fe4000bf45070 */
[----:B------:R-:W-:Y:S02]  /*3b70*/  UIADD3 UR33, UPT, UPT, UR7, 0x50, URZ ;  /* 0x0000005007217890 */ /* 0x000fe4000fffe0ff */
[----:B----4-:R-:W-:Y:S01]  /*3b80*/  UISETP.NE.U32.AND UP3, UPT, UR4, URZ, UPT ;  /* 0x000000ff0400728c */ /* 0x010fe2000bf65070 */
[----:B------:R-:W2:Y:S01]  /*3b90*/  LDC R18, c[0x0][0xb20] ;  /* 0x0002c800ff127b82 */ /* 0x000ea20000000800 */
[----:B-1----:R-:W-:Y:S01]  /*3ba0*/  ISETP.NE.AND P1, PT, R0, 0x1, PT ;  /* 0x000000010000780c */ /* 0x002fe20003f25270 */
[----:B------:R-:W-:-:S02]  /*3bb0*/  UISETP.NE.AND.EX UP2, UPT, UR9, URZ, UPT, UP2 ;  /* 0x000000ff0900728c */ /* 0x000fc4000bf45320 */
[----:B------:R-:W-:Y:S02]  /*3bc0*/  UIADD3 UR25, UPT, UPT, UR7, 0x58, URZ ;  /* 0x0000005807197890 */ /* 0x000fe4000fffe0ff */
[----:B------:R-:W-:Y:S02]  /*3bd0*/  UIADD3 UR17, UPT, UPT, UR7, 0x60, URZ ;  /* 0x0000006007117890 */ /* 0x000fe4000fffe0ff */
[----:B------:R-:W1:Y:S01]  /*3be0*/  LDC.64 R30, c[0x0][0x348] ;  /* 0x0000d200ff1e7b82 */ /* 0x000e620000000a00 */
[----:B------:R-:W-:Y:S02]  /*3bf0*/  UPRMT UR13, UR37, 0x654, UR13 ;  /* 0x00000654250d7896 */ /* 0x000fe4000800000d */
[----:B------:R-:W-:-:S05]  /*3c00*/  UISETP.NE.AND.EX UP3, UPT, UR5, URZ, UPT, UP3 ;  /* 0x000000ff0500728c */ /* 0x000fca000bf65330 */
[----:B------:R-:W4:Y:S08]  /*3c10*/  LDC.64 R16, c[0x0][0xb10] ;  /* 0x0002c400ff107b82 */ /* 0x000f300000000a00 */
[----:B------:R-:W1:Y:S08]  /*3c20*/  LDC.64 R6, c[0x0][0xb18] ;  /* 0x0002c600ff067b82 */ /* 0x000e700000000a00 */
[----:B------:R-:W1:Y:S08]  /*3c30*/  LDC.64 R4, c[0x0][0xb28] ;  /* 0x0002ca00ff047b82 */ /* 0x000e700000000a00 */
[----:B--23--:R-:W1:Y:S02]  /*3c40*/  LDC R19, c[0x0][0x374] ;  /* 0x0000dd00ff137b82 */ /* 0x00ce640000000800 */
.L_x_79:
[C---:B------:R-:W-:Y:S02]  /*3c50*/  LEA R0, R28.reuse, UR7, 0x3 ;  /* 0x000000071c007c11 */ /* 0x040fe4000f8e18ff */
[----:B------:R-:W-:Y:S02]  /*3c60*/  SHF.L.U32 R2, R27, 0x1f, RZ ;  /* 0x0000001f1b027819 */ /* 0x000fe400000006ff */
[----:B------:R-:W-:Y:S02]  /*3c70*/  LEA R20, R28, UR7, 0x4 ;  /* 0x000000071c147c11 */ /* 0x000fe4000f8e20ff */
[----:B--2---:R-:W2:Y:S02]  /*3c80*/  SYNCS.PHASECHK.TRANS64.TRYWAIT P0, [R0+URZ+0xa0], R2 ;  /* 0x0000a002000075a7 */ /* 0x004ea400080011ff */
[----:B--2---:R-:W-:Y:S05]  /*3c90*/  @!P0 BRA `(.L_x_69) ;  /* 0x0000005800b48947 */ /* 0x004fea0003800000 */
.L_x_155:
[----:B------:R-:W-:Y:S01]  /*3ca0*/  ISETP.GE.AND P0, PT, R40, 0x1, PT ;  /* 0x000000012800780c */ /* 0x000fe20003f06270 */
[----:B------:R-:W3:Y:S01]  /*3cb0*/  LDS.128 R20, [R20+0x130] ;  /* 0x0001300014147984 */ /* 0x000ee20000000c00 */
[----:B--2---:R-:W-:Y:S01]  /*3cc0*/  VIADD R0, R0, 0xb0 ;  /* 0x000000b000007836 */ /* 0x004fe20000000000 */
[----:B------:R-:W-:Y:S01]  /*3cd0*/  @!PT LDS RZ, [RZ] ;  /* 0x00000000fffff984 */ /* 0x000fe20000000800 */
[----:B------:R-:W-:Y:S01]  /*3ce0*/  @!PT LDS RZ, [RZ] ;  /* 0x00000000fffff984 */ /* 0x000fe20000000800 */
[----:B------:R-:W-:Y:S01]  /*3cf0*/  @!PT LDS RZ, [RZ] ;  /* 0x00000000fffff984 */ /* 0x000fe20000000800 */
[----:B------:R-:W-:Y:S01]  /*3d00*/  @!PT LDS RZ, [RZ] ;  /* 0x00000000fffff984 */ /* 0x000fe20000000800 */
[----:B------:R2:W-:Y:S06]  /*3d10*/  MEMBAR.ALL.CTA ;  /* 0x0000000000007992 */ /* 0x0005ec0000008000 */
[----:B--2---:R-:W2:Y:S01]  /*3d20*/  FENCE.VIEW.ASYNC.S ;  /* 0x00000000000073c6 */ /* 0x004ea20000000000 */
[----:B------:R-:W-:Y:S04]  /*3d30*/  PRMT R0, RZ, 0x654, R0 ;  /* 0x00000654ff007816 */ /* 0x000fe80000000000 */
[----:B--2---:R2:W-:Y:S01]  /*3d40*/  SYNCS.ARRIVE.TRANS64.RED.A1T0 RZ, [R0+URZ], RZ ;  /* 0x000000ff00ff79a7 */ /* 0x0045e200081004ff */
[----:B---3--:R-:W-:Y:S11]  /*3d50*/  LOP3.LUT P3, RZ, R22, 0x1, RZ, 0xc0, !PT ;  /* 0x0000000116ff7812 */ /* 0x008ff6000786c0ff */
[----:B------:R-:W-:Y:S02]  /*3d60*/  @!UPT UIADD3 URZ, UPT, UPT, URZ, URZ, URZ ;  /* 0x000000fffffff290 */ /* 0x000fe4000fffe0ff */
[----:B------:R-:W-:Y:S02]  /*3d70*/  @P3 MOV R11, R20 ;  /* 0x00000014000b3202 */ /* 0x000fe40000000f00 */
[----:B------:R-:W-:Y:S01]  /*3d80*/  @P3 LOP3.LUT R10, R21, 0xffff, RZ, 0xc0, !PT ;  /* 0x0000ffff150a3812 */ /* 0x000fe200078ec0ff */
[----:B--2---:R-:W-:Y:S06]  /*3d90*/  @!P0 BRA `(.L_x_70) ;  /* 0x0000000000a48947 */ /* 0x004fec0003800000 */
[-C--:B-1----:R-:W-:Y:S01]  /*3da0*/  IMAD.HI.U32 R0, R19, R7.reuse, RZ ;  /* 0x0000000713007227 */ /* 0x082fe200078e00ff */
[----:B------:R-:W-:Y:S02]  /*3db0*/  ISETP.NE.AND P0, PT, R6, 0x1, PT ;  /* 0x000000010600780c */ /* 0x000fe40003f05270 */
[----:B------:R-:W-:Y:S01]  /*3dc0*/  ISETP.NE.AND P2, PT, R40, 0x1, PT ;  /* 0x000000012800780c */ /* 0x000fe20003f45270 */
[----:B----4-:R-:W-:Y:S01]  /*3dd0*/  IMAD.HI.U32 R9, R24, R16, RZ ;  /* 0x0000001018097227 */ /* 0x010fe200078e00ff */
[----:B------:R-:W-:Y:S02]  /*3de0*/  SHF.R.U32.HI R0, RZ, R18, R0 ;  /* 0x00000012ff007219 */ /* 0x000fe40000011600 */
[----:B------:R-:W-:Y:S01]  /*3df0*/  ISETP.NE.AND P4, PT, R3, 0x1, PT ;  /* 0x000000010300780c */ /* 0x000fe20003f85270 */
[----:B------:R-:W-:Y:S01]  /*3e00*/  IMAD.HI.U32 R13, R10, R7, RZ ;  /* 0x000000070a0d7227 */ /* 0x000fe200078e00ff */
[----:B------:R-:W-:Y:S02]  /*3e10*/  SHF.R.U32.HI R9, RZ, R17, R9 ;  /* 0x00000011ff097219 */ /* 0x000fe40000011609 */
[----:B------:R-:W-:Y:S01]  /*3e20*/  SEL R0, R19, R0, !P0 ;  /* 0x0000000013007207 */ /* 0x000fe20004000000 */
[----:B------:R-:W-:Y:S01]  /*3e30*/  IMAD.HI.U32 R12, R11, R16, RZ ;  /* 0x000000100b0c7227 */ /* 0x000fe200078e00ff */
[----:B------:R-:W-:Y:S03]  /*3e40*/  SEL R9, R24, R9, !P4 ;  /* 0x0000000918097207 */ /* 0x000fe60006000000 */
[-C--:B------:R-:W-:Y:S01]  /*3e50*/  IMAD.HI.U32 R8, R0, R4.reuse, RZ ;  /* 0x0000000400087227 */ /* 0x080fe200078e00ff */
[----:B------:R-:W-:Y:S03]  /*3e60*/  SHF.R.U32.HI R12, RZ, R17, R12 ;  /* 0x00000011ff0c7219 */ /* 0x000fe6000001160c */
[----:B------:R-:W-:Y:S01]  /*3e70*/  IMAD.HI.U32 R2, R9, R4, RZ ;  /* 0x0000000409027227 */ /* 0x000fe200078e00ff */
[-C--:B------:R-:W-:Y:S02]  /*3e80*/  @P2 SHF.R.U32.HI R0, RZ, R5.reuse, R8 ;  /* 0x00000005ff002219 */ /* 0x080fe40000011608 */
[----:B------:R-:W-:Y:S02]  /*3e90*/  SHF.R.U32.HI R8, RZ, R18, R13 ;  /* 0x00000012ff087219 */ /* 0x000fe4000001160d */
[----:B------:R-:W-:Y:S01]  /*3ea0*/  @P2 SHF.R.U32.HI R9, RZ, R5, R2 ;  /* 0x00000005ff092219 */ /* 0x000fe20000011602 */
[----:B------:R-:W-:Y:S01]  /*3eb0*/  IMAD R0, R40, R0, RZ ;  /* 0x0000000028007224 */ /* 0x000fe200078e02ff */
[----:B------:R-:W-:Y:S02]  /*3ec0*/  SEL R8, R10, R8, !P0 ;  /* 0x000000080a087207 */ /* 0x000fe40004000000 */
[----:B------:R-:W-:Y:S01]  /*3ed0*/  SEL R2, R11, R12, !P4 ;  /* 0x0000000c0b027207 */ /* 0x000fe20006000000 */
[----:B------:R-:W-:Y:S01]  /*3ee0*/  IMAD R12, R40, R9, RZ ;  /* 0x00000009280c7224 */ /* 0x000fe200078e02ff */
[C---:B------:R-:W-:Y:S01]  /*3ef0*/  ISETP.GE.AND P0, PT, R8.reuse, R0, PT ;  /* 0x000000000800720c */ /* 0x040fe20003f06270 */
[----:B------:R-:W-:Y:S03]  /*3f00*/  IMAD.HI.U32 R0, R8, R4, RZ ;  /* 0x0000000408007227 */ /* 0x000fe600078e00ff */
[----:B------:R-:W-:Y:S02]  /*3f10*/  ISETP.GE.OR P0, PT, R2, R12, P0 ;  /* 0x0000000c0200720c */ /* 0x000fe40000706670 */
[-C--:B------:R-:W-:Y:S04]  /*3f20*/  SHF.R.U32.HI R0, RZ, R5.reuse, R0 ;  /* 0x00000005ff007219 */ /* 0x080fe80000011600 */
[----:B------:R-:W-:Y:S05]  /*3f30*/  SEL R13, R8, R0, !P2 ;  /* 0x00000000080d7207 */ /* 0x000fea0005000000 */
[----:B------:R-:W-:Y:S02]  /*3f40*/  IMAD.MOV R12, RZ, RZ, -R13 ;  /* 0x000000ffff0c7224 */ /* 0x000fe400078e0a0d */
[----:B------:R-:W-:Y:S04]  /*3f50*/  @!P0 IMAD.HI.U32 R0, R2, R4, RZ ;  /* 0x0000000402008227 */ /* 0x000fe800078e00ff */
[----:B------:R-:W-:Y:S01]  /*3f60*/  IMAD R12, R40, R12, R8 ;  /* 0x0000000c280c7224 */ /* 0x000fe200078e0208 */
[----:B------:R-:W-:Y:S04]  /*3f70*/  @!P0 SHF.R.U32.HI R0, RZ, R5, R0 ;  /* 0x00000005ff008219 */ /* 0x000fe80000011600 */
[----:B------:R-:W-:Y:S04]  /*3f80*/  @!P0 SEL R0, R2, R0, !P2 ;  /* 0x0000000002008207 */ /* 0x000fe80005000000 */
[----:B------:R-:W-:Y:S01]  /*3f90*/  @!P0 IADD3 R13, PT, PT, R13, -R0, RZ ;  /* 0x800000000d0d8210 */ /* 0x000fe20007ffe0ff */
[----:B------:R-:W-:Y:S01]  /*3fa0*/  @!P0 IMAD R0, R9, R12, R0 ;  /* 0x0000000c09008224 */ /* 0x000fe200078e0200 */
[----:B------:R-:W-:Y:S01]  /*3fb0*/  IADD3 R9, PT, PT, -R8, RZ, RZ ;  /* 0x000000ff08097210 */ /* 0x000fe20007ffe1ff */
[--C-:B------:R-:W-:Y:S02]  /*3fc0*/  IMAD.MOV R12, RZ, RZ, -R2.reuse ;  /* 0x000000ffff0c7224 */ /* 0x100fe400078e0a02 */
[----:B------:R-:W-:Y:S02]  /*3fd0*/  @!P0 IMAD R8, R13, R40, R2 ;  /* 0x000000280d088224 */ /* 0x000fe400078e0202 */
[----:B------:R-:W-:Y:S02]  /*3fe0*/  @!P0 IMAD.MOV.U32 R2, RZ, RZ, R0 ;  /* 0x000000ffff028224 */ /* 0x000fe400078e0000 */
[----:B------:R-:W-:Y:S02]  /*3ff0*/  IMAD R11, R3, R12, R11 ;  /* 0x0000000c030b7224 */ /* 0x000fe400078e020b */
[----:B------:R-:W-:Y:S02]  /*4000*/  IMAD R10, R6, R9, R10 ;  /* 0x00000009060a7224 */ /* 0x000fe400078e020a */
[----:B------:R-:W-:Y:S02]  /*4010*/  IMAD R11, R2, R3, R11 ;  /* 0x00000003020b7224 */ /* 0x000fe400078e020b */
[----:B------:R-:W-:Y:S02]  /*4020*/  IMAD R10, R8, R6, R10 ;  /* 0x00000006080a7224 */ /* 0x000fe400078e020a */
.L_x_70:
[----:B------:R-:W-:Y:S05]  /*4030*/  BRA.U UP1, `(.L_x_71) ;  /* 0x0000000101107547 */ /* 0x000fea000b800000 */
[----:B------:R-:W-:Y:S04]  /*4040*/  MOV R2, UR6 ;  /* 0x0000000600027c02 */ /* 0x000fe80008000f00 */
[----:B------:R-:W-:Y:S04]  /*4050*/  SHF.L.U32 R2, R2, 0x1f, RZ ;  /* 0x0000001f02027819 */ /* 0x000fe800000006ff */
[----:B------:R-:W2:Y:S02]  /*4060*/  SYNCS.PHASECHK.TRANS64.TRYWAIT P0, [UR7+0x98], R2 ;  /* 0x00009802ff0075a7 */ /* 0x000ea40008001107 */
[----:B--2---:R-:W-:Y:S05]  /*4070*/  @!P0 BRA `(.L_x_72) ;  /* 0x0000005400d08947 */ /* 0x004fea0003800000 */
.L_x_71:
[----:B------:R-:W-:Y:S02]  /*4080*/  R2UR UR35, R15 ;  /* 0x000000000f2372ca */ /* 0x000fe400000e0000 */
[----:B------:R-:W-:Y:S02]  /*4090*/  R2UR UR34, R14 ;  /* 0x000000000e2272ca */ /* 0x000fe400000e0000 */
[----:B------:R-:W-:Y:S02]  /*40a0*/  ISETP.NE.U32.AND P2, PT, RZ, UR4, PT ;  /* 0x00000004ff007c0c */ /* 0x000fe4000bf45070 */
[----:B------:R-:W-:Y:S02]  /*40b0*/  SHF.L.U32 R14, R29, 0x1f, RZ ;  /* 0x0000001f1d0e7819 */ /* 0x000fe400000006ff */
[----:B------:R-:W-:Y:S05]  /*40c0*/  ISETP.NE.AND.EX P2, PT, RZ, UR5, PT, P2 ;  /* 0x00000005ff007c0c */ /* 0x000fea000bf45320 */
[----:B------:R-:W-:Y:S02]  /*40d0*/  USHF.L.U32 UR35, UR35, 0x6, URZ ;  /* 0x0000000623237899 */ /* 0x000fe400080006ff */
[----:B------:R-:W-:Y:S01]  /*40e0*/  USHF.L.U32 UR34, UR34, 0x8, URZ ;  /* 0x0000000822227899 */ /* 0x000fe200080006ff */
[----:B------:R-:W-:Y:S11]  /*40f0*/  BRA.U !UP3, `(.L_x_73) ;  /* 0x000000010b347547 */ /* 0x000ff6000b800000 */
[----:B------:R-:W-:Y:S01]  /*4100*/  UPLOP3.LUT UP0, UPT, UPT, UPT, UP2, 0x80, 0x8 ;  /* 0x000000000008789c */ /* 0x000fe20003f0f020 */
[----:B--2---:R-:W-:Y:S02]  /*4110*/  HFMA2 R0, -RZ, RZ, 0, 5.9604644775390625e-08 ;  /* 0x00000001ff007431 */ /* 0x004fe400000001ff */
[----:B------:R-:W-:Y:S03]  /*4120*/  IMAD.MOV.U32 R96, RZ, RZ, 0x1 ;  /* 0x00000001ff607424 */ /* 0x000fe600078e00ff */
[----:B------:R-:W-:Y:S05]  /*4130*/  PLOP3.LUT P0, PT, PT, PT, UP0, 0x80, 0x8 ;  /* 0x000000000008781c */ /* 0x000fea0003f0f008 */
[----:B------:R-:W2:Y:S01]  /*4140*/  @UP0 LDCU.64 UR10, c[0x0][0x888] ;  /* 0x00011100ff0a07ac */ /* 0x000ea20008000a00 */
[----:B------:R-:W-:Y:S07]  /*4150*/  @UP0 UIMAD UR8, UR36, UR4, URZ ;  /* 0x00000004240802a4 */ /* 0x000fee000f8e02ff */
[----:B------:R-:W-:Y:S01]  /*4160*/  @!P0 PRMT R96, R0, 0x7610, R96 ;  /* 0x0000761000608816 */ /* 0x000fe20000000060 */
[----:B--2---:R-:W-:Y:S03]  /*4170*/  @UP0 UIMAD.WIDE UR10, UR8, 0x4, UR10 ;  /* 0x00000004080a08a5 */ /* 0x004fe6000f8e020a */
[----:B------:R-:W2:Y:S03]  /*4180*/  @!UP0 LDCU UR8, c[0x0][0x880] ;  /* 0x00011000ff0887ac */ /* 0x000ea60008000800 */
[----:B------:R-:W-:Y:S01]  /*4190*/  IMAD.U32 R8, RZ, RZ, UR10 ;  /* 0x0000000aff087e24 */ /* 0x000fe2000f8e00ff */
[----:B------:R-:W-:Y:S05]  /*41a0*/  MOV R9, UR11 ;  /* 0x0000000b00097c02 */ /* 0x000fea0008000f00 */
[----:B-----5:R3:W5:Y:S02]  /*41b0*/  @P0 LDG.E R49, desc[UR46][R8.64] ;  /* 0x0000002e08310981 */ /* 0x020764000c1e1900 */
[----:B--23--:R-:W-:Y:S07]  /*41c0*/  @!P0 IMAD.U32 R49, RZ, RZ, UR8 ;  /* 0x00000008ff318e24 */ /* 0x00cfee000f8e00ff */
.L_x_73:
[----:B-----5:R-:W-:Y:S01]  /*41d0*/  @!P2 FSETP.EQ.AND P0, PT, R49, RZ, PT ;  /* 0x000000ff3100a20b */ /* 0x020fe20003f02000 */
[----:B------:R-:W-:Y:S01]  /*41e0*/  @!UPT UIADD3 URZ, UPT, UPT, URZ, URZ, URZ ;  /* 0x000000fffffff290 */ /* 0x000fe2000fffe0ff */
[----:B------:R-:W-:Y:S11]  /*41f0*/  @!P2 BRA `(.L_x_74) ;  /* 0x000000000014a947 */ /* 0x000ff60003800000 */
[----:B------:R-:W-:Y:S02]  /*4200*/  LOP3.LUT P2, RZ, R96, 0xff, RZ, 0xc0, !PT ;  /* 0x000000ff60ff7812 */ /* 0x000fe4000784c0ff */
[----:B------:R-:W-:Y:S04]  /*4210*/  PLOP3.LUT P0, PT, PT, PT, UP0, 0x80, 0x8 ;  /* 0x000000000008781c */ /* 0x000fe80003f0f008 */
[----:B------:R-:W-:Y:S07]  /*4220*/  PLOP3.LUT P0, PT, P0, PT, PT, 0x8, 0x80 ;  /* 0x000000000080781c */ /* 0x000fee000070e170 */
[----:B------:R-:W-:Y:S11]  /*4230*/  @P2 FSETP.EQ.AND P0, PT, R49, RZ, PT ;  /* 0x000000ff3100220b */ /* 0x000ff60003f02000 */
[----:B------:R-:W-:Y:S02]  /*4240*/  @!UPT UIADD3 URZ, UPT, UPT, URZ, URZ, URZ ;  /* 0x000000fffffff290 */ /* 0x000fe4000fffe0ff */
.L_x_74:
[----:B------:R-:W3:Y:S01]  /*4250*/  SYNCS.PHASECHK.TRANS64.TRYWAIT P2, [UR7+0x70], R14 ;  /* 0x0000700eff0075a7 */ /* 0x000ee20008041107 */
[----:B------:R-:W-:Y:S04]  /*4260*/  ELECT P4, URZ, PT ;  /* 0x0000000000ff782f */ /* 0x000fe80003880000 */
[----:B------:R-:W-:Y:S11]  /*4270*/  PLOP3.LUT P4, PT, P0, P4, PT, 0xf2, 0x2f ;  /* 0x00000000002f781c */ /* 0x000ff60000789e72 */
[----:B------:R-:W-:Y:S02]  /*4280*/  @!UPT UIADD3 URZ, UPT, UPT, URZ, URZ, URZ ;  /* 0x000000fffffff290 */ /* 0x000fe4000fffe0ff */
[----:B-1----:R-:W-:Y:S05]  /*4290*/  @!P4 IADD3 R8, P0, PT, R30, 0x580, RZ ;  /* 0x000005801e08c810 */ /* 0x002fea0007f1e0ff */
[----:B--2---:R-:W-:Y:S01]  /*42a0*/  @!P4 IMAD.X R2, RZ, RZ, R31, P0 ;  /* 0x000000ffff02c224 */ /* 0x004fe200000e061f */
[----:B---3--:R-:W-:Y:S07]  /*42b0*/  @!P2 BRA `(.L_x_75) ;  /* 0x000000540058a947 */ /* 0x008fee0003800000 */
.L_x_158:
[----:B------:R-:W-:Y:S01]  /*42c0*/  @!P4 R2UR UR8, R2 ;  /* 0x000000000208c2ca */ /* 0x000fe200000e0000 */
[----:B------:R-:W-:Y:S01]  /*42d0*/  VOTEU.ALL UP1, P4 ;  /* 0x0000000000ff7886 */ /* 0x000fe20002020000 */
[----:B------:R-:W-:Y:S01]  /*42e0*/  @!P4 R2UR UR9, R8 ;  /* 0x000000000809c2ca */ /* 0x000fe200000e0000 */
[----:B-1----:R-:W-:Y:S01]  /*42f0*/  @!P4 IMAD.MOV.U32 R0, RZ, RZ, 0x1000 ;  /* 0x00001000ff00c424 */ /* 0x002fe200078e00ff */
[----:B------:R-:W-:Y:S01]  /*4300*/  UMOV UR10, 0x0 ;  /* 0x00000000000a7882 */ /* 0x000fe20000000000 */
[----:B------:R-:W-:Y:S01]  /*4310*/  UMOV UR11, 0x10000000 ;  /* 0x10000000000b7882 */ /* 0x000fe20000000000 */
[----:B------:R-:W-:Y:S01]  /*4320*/  @!UP1 UIADD3 UR32, UPT, UPT, UR7, 0x200, URZ ;  /* 0x0000020007209890 */ /* 0x000fe2000fffe0ff */
[----:B------:R-:W-:Y:S06]  /*4330*/  VOTEU.ALL UP1, P4 ;  /* 0x0000000000ff7886 */ /* 0x000fec0002020000 */
[----:B------:R-:W-:Y:S01]  /*4340*/  IMAD.U32 R9, RZ, RZ, UR8 ;  /* 0x00000008ff097e24 */ /* 0x000fe2000f8e00ff */
[----:B------:R-:W-:Y:S01]  /*4350*/  UPRMT UR8, UR37, 0x654, UR33 ;  /* 0x0000065425087896 */ /* 0x000fe20008000021 */
[----:B------:R-:W-:Y:S03]  /*4360*/  IMAD.U32 R8, RZ, RZ, UR9 ;  /* 0x00000009ff087e24 */ /* 0x000fe6000f8e00ff */
[----:B------:R-:W-:Y:S02]  /*4370*/  @!P4 R2UR UR15, R9 ;  /* 0x00000000090fc2ca */ /* 0x000fe400000e0000 */
[----:B------:R-:W-:Y:S02]  /*4380*/  @!P4 R2UR UR14, R8 ;  /* 0x00000000080ec2ca */ /* 0x000fe400000e0000 */
[----:B------:R-:W-:Y:S05]  /*4390*/  @!P4 IADD3 R8, P0, PT, R30, 0x580, RZ ;  /* 0x000005801e08c810 */ /* 0x000fea0007f1e0ff */
[----:B------:R-:W-:Y:S06]  /*43a0*/  @!P4 IMAD.X R2, RZ, RZ, R31, P0 ;  /* 0x000000ffff02c224 */ /* 0x000fec00000e061f */
[----:B------:R1:W-:Y:S01]  /*43b0*/  @!UP1 UTMALDG.3D [UR32], [UR14], desc[UR10] ;  /* 0x00000a200e0095b4 */ /* 0x0003e20008011000 */
[----:B------:R1:W-:Y:S01]  /*43c0*/  @!P4 SYNCS.ARRIVE.TRANS64.RED.A0TR RZ, [UR7+0x50], R0 ;  /* 0x00005000ffffc9a7 */ /* 0x0003e20008300407 */
[----:B------:R-:W-:Y:S01]  /*43d0*/  SYNCS.ARRIVE.TRANS64.RED.A1T0 RZ, [UR8], RZ ;  /* 0x000000ffffff79a7 */ /* 0x000fe20008100408 */
[----:B------:R-:W2:Y:S02]  /*43e0*/  SYNCS.PHASECHK.TRANS64.TRYWAIT P2, [UR7+0x78], R14 ;  /* 0x0000780eff0075a7 */ /* 0x000ea40008041107 */
[----:B-12---:R-:W-:Y:S05]  /*43f0*/  @!P2 BRA `(.L_x_76) ;  /* 0x000000540020a947 */ /* 0x006fea0003800000 */
.L_x_160:
[----:B------:R-:W-:Y:S01]  /*4400*/  @!P4 R2UR UR8, R2 ;  /* 0x000000000208c2ca */ /* 0x000fe200000e0000 */
[----:B------:R-:W-:Y:S01]  /*4410*/  VOTEU.ALL UP1, P4 ;  /* 0x0000000000ff7886 */ /* 0x000fe20002020000 */
[----:B------:R-:W-:Y:S01]  /*4420*/  @!P4 R2UR UR9, R8 ;  /* 0x000000000809c2ca */ /* 0x000fe200000e0000 */
[----:B-1----:R-:W-:Y:S01]  /*4430*/  @!P4 IMAD.MOV.U32 R0, RZ, RZ, 0x1000 ;  /* 0x00001000ff00c424 */ /* 0x002fe200078e00ff */
[----:B------:R-:W-:Y:S01]  /*4440*/  UMOV UR10, 0x0 ;  /* 0x00000000000a7882 */ /* 0x000fe20000000000 */
[----:B------:R-:W-:Y:S01]  /*4450*/  UMOV UR11, 0x10000000 ;  /* 0x10000000000b7882 */ /* 0x000fe20000000000 */
[----:B------:R-:W-:Y:S02]  /*4460*/  @!UP1 UIADD3 UR26, UPT, UPT, UR34, 0x40, URZ ;  /* 0x00000040221a9890 */ /* 0x000fe4000fffe0ff */
[----:B------:R-:W-:Y:S01]  /*4470*/  @!UP1 UIADD3 UR24, UPT, UPT, UR7, 0x1200, URZ ;  /* 0x0000120007189890 */ /* 0x000fe2000fffe0ff */
[----:B------:R-:W-:Y:S01]  /*4480*/  VOTEU.ALL UP1, P4 ;  /* 0x0000000000ff7886 */ /* 0x000fe20002020000 */
[----:B------:R-:W-:Y:S01]  /*4490*/  UMOV UR27, UR35 ;  /* 0x00000023001b7c82 */ /* 0x000fe20008000000 */
[----:B------:R-:W-:Y:S02]  /*44a0*/  UMOV UR28, UR36 ;  /* 0x00000024001c7c82 */ /* 0x000fe40008000000 */
        /* <DEDUP_REMOVED lines=12> */
.L_x_162:
[----:B------:R-:W2:Y:S01]  /*4570*/  LDC.64 R12, c[0x0][0xb18] ;  /* 0x0002c600ff0c7b82 */ /* 0x000ea20000000a00 */
[----:B------:R-:W-:Y:S01]  /*4580*/  @!P4 R2UR UR8, R2 ;  /* 0x000000000208c2ca */ /* 0x000fe200000e0000 */
[----:B------:R-:W-:Y:S01]  /*4590*/  VOTEU.ALL UP1, P4 ;  /* 0x0000000000ff7886 */ /* 0x000fe20002020000 */
[----:B------:R-:W-:Y:S01]  /*45a0*/  @!P4 R2UR UR9, R8 ;  /* 0x000000000809c2ca */ /* 0x000fe200000e0000 */
[----:B-1----:R-:W-:Y:S01]  /*45b0*/  @!P4 IMAD.MOV.U32 R0, RZ, RZ, 0x1000 ;  /* 0x00001000ff00c424 */ /* 0x002fe200078e00ff */
[----:B------:R-:W-:Y:S03]  /*45c0*/  UMOV UR10, 0x0 ;  /* 0x00000000000a7882 */ /* 0x000fe60000000000 */
[----:B------:R-:W1:Y:S01]  /*45d0*/  @!P1 LDC R2, c[0x0][0xb0c] ;  /* 0x0002c300ff029b82 */ /* 0x000e620000000800 */
[----:B------:R-:W-:Y:S01]  /*45e0*/  @!UP1 UIADD3 UR18, UPT, UPT, UR34, 0x80, URZ ;  /* 0x0000008022129890 */ /* 0x000fe2000fffe0ff */
[----:B------:R-:W-:Y:S01]  /*45f0*/  @P3 SHF.R.U32.HI R26, RZ, 0x10, R21 ;  /* 0x00000010ff1a3819 */ /* 0x000fe20000011615 */
[----:B------:R-:W-:Y:S01]  /*4600*/  @!UP1 UIADD3 UR16, UPT, UPT, UR7, 0x2200, URZ ;  /* 0x0000220007109890 */ /* 0x000fe2000fffe0ff */
[----:B------:R-:W-:Y:S01]  /*4610*/  VIADD R28, R28, 0x1 ;  /* 0x000000011c1c7836 */ /* 0x000fe20000000000 */
[----:B------:R-:W-:Y:S01]  /*4620*/  VOTEU.ALL UP1, P4 ;  /* 0x0000000000ff7886 */ /* 0x000fe20002020000 */
[----:B------:R-:W-:Y:S01]  /*4630*/  UMOV UR11, 0x10000000 ;  /* 0x10000000000b7882 */ /* 0x000fe20000000000 */
[----:B------:R-:W-:Y:S01]  /*4640*/  UMOV UR19, UR35 ;  /* 0x0000002300137c82 */ /* 0x000fe20008000000 */
[----:B------:R-:W-:Y:S01]  /*4650*/  IMAD.U32 R9, RZ, RZ, UR8 ;  /* 0x00000008ff097e24 */ /* 0x000fe2000f8e00ff */
[----:B------:R-:W-:Y:S01]  /*4660*/  UMOV UR20, UR36 ;  /* 0x0000002400147c82 */ /* 0x000fe20008000000 */
[----:B------:R-:W-:Y:S01]  /*4670*/  IMAD.U32 R8, RZ, RZ, UR9 ;  /* 0x00000009ff087e24 */ /* 0x000fe2000f8e00ff */
[----:B------:R-:W-:Y:S02]  /*4680*/  UPRMT UR8, UR37, 0x654, UR17 ;  /* 0x0000065425087896 */ /* 0x000fe40008000011 */
[----:B------:R-:W-:Y:S02]  /*4690*/  @!P4 R2UR UR15, R9 ;  /* 0x00000000090fc2ca */ /* 0x000fe400000e0000 */
[----:B------:R-:W-:Y:S02]  /*46a0*/  @!P4 R2UR UR14, R8 ;  /* 0x00000000080ec2ca */ /* 0x000fe400000e0000 */
[----:B------:R-:W3:Y:S11]  /*46b0*/  LDC.64 R8, c[0x0][0xb10] ;  /* 0x0002c400ff087b82 */ /* 0x000ef60000000a00 */
[----:B------:R1:W-:Y:S01]  /*46c0*/  @!UP1 UTMALDG.3D [UR16], [UR14], desc[UR10] ;  /* 0x00000a100e0095b4 */ /* 0x0003e20008011000 */
[----:B------:R5:W-:Y:S01]  /*46d0*/  @!P4 SYNCS.ARRIVE.TRANS64.RED.A0TR RZ, [UR7+0x60], R0 ;  /* 0x00006000ffffc9a7 */ /* 0x000be20008300407 */
[C---:B---3--:R-:W-:Y:S01]  /*46e0*/  @!P1 IMAD.HI.U32 R8, R11.reuse, R8, RZ ;  /* 0x000000080b089227 */ /* 0x048fe200078e00ff */
[----:B--2---:R-:W-:Y:S02]  /*46f0*/  @!P1 ISETP.NE.AND P0, PT, R12, 0x1, PT ;  /* 0x000000010c00980c */ /* 0x004fe40003f05270 */
[----:B-1----:R-:W-:Y:S01]  /*4700*/  @!P1 ISETP.NE.AND P2, PT, R2, 0x1, PT ;  /* 0x000000010200980c */ /* 0x002fe20003f45270 */
[----:B------:R-:W-:Y:S01]  /*4710*/  SYNCS.ARRIVE.TRANS64.RED.A1T0 RZ, [UR8], RZ ;  /* 0x000000ffffff79a7 */ /* 0x000fe20008100408 */
[C---:B------:R-:W-:Y:S01]  /*4720*/  @!P1 IMAD.HI.U32 R13, R10.reuse, R13, RZ ;  /* 0x0000000d0a0d9227 */ /* 0x040fe200078e00ff */
[----:B------:R-:W-:Y:S04]  /*4730*/  @!P1 SHF.R.U32.HI R8, RZ, R9, R8 ;  /* 0x00000009ff089219 */ /* 0x000fe80000011608 */
[----:B------:R-:W-:Y:S01]  /*4740*/  @!P1 SEL R8, R11, R8, !P2 ;  /* 0x000000080b089207 */ /* 0x000fe20005000000 */
[----:B------:R-:W1:Y:S01]  /*4750*/  SYNCS.PHASECHK.TRANS64.TRYWAIT P5, [UR7+0x88], R14 ;  /* 0x0000880eff0075a7 */ /* 0x000e6200080a1107 */
[----:B-----5:R-:W2:Y:S02]  /*4760*/  @!P1 LDC R0, c[0x0][0xb20] ;  /* 0x0002c800ff009b82 */ /* 0x020ea40000000800 */
[----:B--2---:R-:W-:Y:S04]  /*4770*/  @!P1 SHF.R.U32.HI R0, RZ, R0, R13 ;  /* 0x00000000ff009219 */ /* 0x004fe8000001160d */
[----:B------:R-:W-:Y:S05]  /*4780*/  @!P1 SEL R9, R10, R0, !P0 ;  /* 0x000000000a099207 */ /* 0x000fea0004000000 */
[----:B------:R-:W-:Y:S02]  /*4790*/  @!P1 IMAD.IADD R0, R9, 0x1, -R8 ;  /* 0x0000000109009824 */ /* 0x000fe400078e0a08 */
[----:B------:R-:W-:Y:S02]  /*47a0*/  @!P1 IMAD.IADD R8, R8, 0x1, -R9 ;  /* 0x0000000108089824 */ /* 0x000fe400078e0a09 */
[----:B------:R-:W-:Y:S02]  /*47b0*/  @!P1 IMAD R11, R0, R2, R11 ;  /* 0x00000002000b9224 */ /* 0x000fe400078e020b */
[----:B------:R-:W-:Y:S01]  /*47c0*/  @!P1 IMAD R10, R8, R12, R10 ;  /* 0x0000000c080a9224 */ /* 0x000fe200078e020a */
[----:B-1----:R-:W-:Y:S06]  /*47d0*/  @!P5 BRA `(.L_x_78) ;  /* 0x000000500058d947 */ /* 0x002fec0003800000 */
.L_x_164:
[----:B------:R-:W-:Y:S01]  /*47e0*/  @!P4 IADD3 R2, P0, PT, R30, 0x580, RZ ;  /* 0x000005801e02c810 */ /* 0x000fe20007f1e0ff */
[----:B------:R-:W-:Y:S01]  /*47f0*/  VOTEU.ALL UP1, P4 ;  /* 0x0000000000ff7886 */ /* 0x000fe20002020000 */
[----:B------:R-:W-:Y:S01]  /*4800*/  UMOV UR18, 0x0 ;  /* 0x0000000000127882 */ /* 0x000fe20000000000 */
[----:B------:R-:W-:Y:S01]  /*4810*/  UMOV UR19, 0x10000000 ;  /* 0x1000000000137882 */ /* 0x000fe20000000000 */
[----:B------:R-:W-:Y:S01]  /*4820*/  @!P4 R2UR UR9, R2 ;  /* 0x000000000209c2ca */ /* 0x000fe200000e0000 */
[----:B-1----:R-:W-:Y:S01]  /*4830*/  @!P4 IMAD.X R0, RZ, RZ, R31, P0 ;  /* 0x000000ffff00c224 */ /* 0x002fe200000e061f */
[----:B------:R-:W-:Y:S01]  /*4840*/  @!UP1 UIADD3 UR10, UPT, UPT, UR34, 0xc0, URZ ;  /* 0x000000c0220a9890 */ /* 0x000fe2000fffe0ff */
[----:B------:R-:W-:Y:S01]  /*4850*/  ISETP.NE.AND P0, PT, R28, 0x2, PT ;  /* 0x000000021c00780c */ /* 0x000fe20003f05270 */
[----:B------:R-:W-:Y:S01]  /*4860*/  UMOV UR11, UR35 ;  /* 0x00000023000b7c82 */ /* 0x000fe20008000000 */
[----:B------:R-:W-:Y:S01]  /*4870*/  UMOV UR12, UR36 ;  /* 0x00000024000c7c82 */ /* 0x000fe20008000000 */
[----:B------:R-:W-:Y:S01]  /*4880*/  @!P4 R2UR UR8, R0 ;  /* 0x000000000008c2ca */ /* 0x000fe200000e0000 */
[----:B------:R-:W-:Y:S01]  /*4890*/  IMAD.IADD R14, R10, 0x1, R94 ;  /* 0x000000010a0e7824 */ /* 0x000fe200078e025e */
[----:B------:R-:W-:Y:S01]  /*48a0*/  @P3 R2UR UR36, R26 ;  /* 0x000000001a2432ca */ /* 0x000fe200000e0000 */
[----:B------:R-:W-:Y:S01]  /*48b0*/  IMAD.IADD R15, R11, 0x1, R95 ;  /* 0x000000010b0f7824 */ /* 0x000fe200078e025f */
[----:B------:R-:W-:Y:S02]  /*48c0*/  SEL R0, RZ, 0x1, P0 ;  /* 0x00000001ff007807 */ /* 0x000fe40000000000 */
[----:B------:R-:W-:Y:S01]  /*48d0*/  LOP3.LUT R29, R29, 0x1, RZ, 0x3c, !PT ;  /* 0x000000011d1d7812 */ /* 0x000fe200078e3cff */
[----:B------:R-:W-:Y:S01]  /*48e0*/  IMAD.U32 R8, RZ, RZ, UR9 ;  /* 0x00000009ff087e24 */ /* 0x000fe2000f8e00ff */
[----:B------:R-:W-:Y:S01]  /*48f0*/  @!UP1 UIADD3 UR9, UPT, UPT, UR7, 0x68, URZ ;  /* 0x0000006807099890 */ /* 0x000fe2000fffe0ff */
[----:B------:R-:W-:Y:S02]  /*4900*/  LOP3.LUT R27, R27, R0, RZ, 0x3c, !PT ;  /* 0x000000001b1b7212 */ /* 0x000fe400078e3cff */
[----:B------:R-:W-:Y:S02]  /*4910*/  SEL R28, R28, RZ, P0 ;  /* 0x000000ff1c1c7207 */ /* 0x000fe40000000000 */
[----:B------:R-:W-:Y:S01]  /*4920*/  IMAD.U32 R9, RZ, RZ, UR8 ;  /* 0x00000008ff097e24 */ /* 0x000fe2000f8e00ff */
[----:B------:R-:W-:Y:S01]  /*4930*/  @!P4 R2UR UR14, R8 ;  /* 0x00000000080ec2ca */ /* 0x000fe200000e0000 */
[----:B------:R-:W-:Y:S01]  /*4940*/  @!UP1 UIADD3 UR8, UPT, UPT, UR7, 0x3200, URZ ;  /* 0x0000320007089890 */ /* 0x000fe2000fffe0ff */
[----:B------:R-:W-:Y:S02]  /*4950*/  VOTEU.ALL UP1, P4 ;  /* 0x0000000000ff7886 */ /* 0x000fe40002020000 */
[----:B------:R-:W-:Y:S11]  /*4960*/  @!P4 R2UR UR15, R9 ;  /* 0x00000000090fc2ca */ /* 0x000ff600000e0000 */
[----:B------:R-:W-:Y:S02]  /*4970*/  @!UPT UIADD3 URZ, UPT, UPT, URZ, URZ, URZ ;  /* 0x000000fffffff290 */ /* 0x000fe4000fffe0ff */
[----:B------:R2:W-:Y:S01]  /*4980*/  @!UP1 UTMALDG.3D [UR8], [UR14], desc[UR18] ;  /* 0x000012080e0095b4 */ /* 0x0005e20008011000 */
[----:B------:R2:W-:Y:S01]  /*4990*/  @!P4 SYNCS.ARRIVE.TRANS64.RED.A0TR RZ, [UR7+0x68], R25 ;  /* 0x00006819ffffc9a7 */ /* 0x0005e20008300407 */
[----:B------:R-:W-:Y:S01]  /*49a0*/  UPLOP3.LUT UP1, UPT, UPT, UPT, UPT, 0x80, 0x8 ;  /* 0x000000000008789c */ /* 0x000fe20003f2f070 */
[----:B------:R-:W-:Y:S01]  /*49b0*/  SYNCS.ARRIVE.TRANS64.RED.A1T0 RZ, [UR13], RZ ;  /* 0x000000ffffff79a7 */ /* 0x000fe2000810040d */
[----:B------:R-:W-:Y:S09]  /*49c0*/  @P3 BRA `(.L_x_79) ;  /* 0xfffffff000a03947 */ /* 0x000ff2000383ffff */
[----:B------:R-:W-:-:S04]  /*49d0*/  SHF.L.U32 R2, R29, 0x1f, RZ ;  /* 0x0000001f1d027819 */ /* 0x000fc800000006ff */
[----:B------:R-:W1:Y:S02]  /*49e0*/  SYNCS.PHASECHK.TRANS64.TRYWAIT P0, [UR7+0x70], R2 ;  /* 0x00007002ff0075a7 */ /* 0x000e640008001107 */
[----:B-1----:R-:W-:Y:S05]  /*49f0*/  @!P0 BRA `(.L_x_80) ;  /* 0x0000004c00e88947 */ /* 0x002fea0003800000 */
.L_x_166:
[----:B------:R-:W3:Y:S02]  /*4a00*/  SYNCS.PHASECHK.TRANS64.TRYWAIT P0, [UR7+0x78], R2 ;  /* 0x00007802ff0075a7 */ /* 0x000ee40008001107 */
[----:B---3--:R-:W-:Y:S05]  /*4a10*/  @!P0 BRA `(.L_x_81) ;  /* 0x0000004c00f88947 */ /* 0x008fea0003800000 */
.L_x_168:
[----:B------:R-:W3:Y:S02]  /*4a20*/  SYNCS.PHASECHK.TRANS64.TRYWAIT P0, [UR7+0x80], R2 ;  /* 0x00008002ff0075a7 */ /* 0x000ee40008001107 */
[----:B---3--:R-:W-:Y:S05]  /*4a30*/  @!P0 BRA `(.L_x_82) ;  /* 0x0000005000088947 */ /* 0x008fea0003800000 */
.L_x_170:
[----:B-1----:R-:W-:-:S07]  /*4a40*/  MOV R0, UR7 ;  /* 0x0000000700007c02 */ /* 0x002fce0008000f00 */
.L_x_83:
[----:B-1----:R-:W-:-:S04]  /*4a50*/  SHF.L.U32 R2, R29, 0x1f, RZ ;  /* 0x0000001f1d027819 */ /* 0x002fc800000006ff */
[----:B------:R1:W3:Y:S03]  /*4a60*/  SYNCS.PHASECHK.TRANS64.TRYWAIT P0, [R0+URZ+0x88], R2 ;  /* 0x00008802000075a7 */ /* 0x0002e600080011ff */
[----:B---3--:R-:W-:Y:S05]  /*4a70*/  @!P0 NANOSLEEP.SYNCS 0x989680 ;  /* 0x009896800000895d */ /* 0x008fea0003900000 */
[----:B------:R-:W3:Y:S02]  /*4a80*/  @!P0 SYNCS.PHASECHK.TRANS64 P0, [R0+URZ+0x88], R2 ;  /* 0x00008802000085a7 */ /* 0x000ee400080010ff */
[----:B--23--:R-:W-:Y:S05]  /*4a90*/  @P0 EXIT ;  /* 0x000000000000094d */ /* 0x00cfea0003800000 */
[----:B------:R-:W-:Y:S05]  /*4aa0*/  BRA `(.L_x_83) ;  /* 0xfffffffc00e87947 */ /* 0x000fea000383ffff */
.L_x_68:
[----:B------:R-:W-:-:S06]  /*4ab0*/  UISETP.GE.AND UP1, UPT, UR8, 0x4, UPT ;  /* 0x000000040800788c */ /* 0x000fcc000bf26270 */
[----:B------:R-:W-:-:S13]  /*4ac0*/  PLOP3.LUT P0, PT, PT, PT, UP1, 0x80, 0x8 ;  /* 0x000000000008781c */ /* 0x000fda0003f0f018 */
[----:B------:R-:W-:Y:S05]  /*4ad0*/  @!P0 EXIT ;  /* 0x000000000000894d */ /* 0x000fea0003800000 */
[----:B------:R-:W-:Y:S01]  /*4ae0*/  BAR.SYNC.DEFER_BLOCKING 0x6, 0xa0 ;  /* 0x0182800000007b1d */ /* 0x000fe20000010000 */
[C---:B------:R-:W-:Y:S01]  /*4af0*/  IMAD.SHL.U32 R3, R108.reuse, 0x40, RZ ;  /* 0x000000406c037824 */ /* 0x040fe200078e00ff */
[C---:B------:R-:W-:Y:S01]  /*4b00*/  LOP3.LUT R110, R108.reuse, 0x60, RZ, 0xc0, !PT ;  /* 0x000000606c6e7812 */ /* 0x040fe200078ec0ff */
[C---:B------:R-:W-:Y:S01]  /*4b10*/  IMAD.SHL.U32 R100, R108.reuse, 0x20, RZ ;  /* 0x000000206c647824 */ /* 0x040fe200078e00ff */
[----:B------:R-:W-:Y:S01]  /*4b20*/  CS2R R106, SRZ ;  /* 0x00000000006a7805 */ /* 0x000fe2000001ff00 */
[C---:B------:R-:W-:Y:S01]  /*4b30*/  IMAD.SHL.U32 R4, R108.reuse, 0x2, RZ ;  /* 0x000000026c047824 */ /* 0x040fe200078e00ff */
[----:B------:R-:W-:Y:S02]  /*4b40*/  UMOV UR49, 0x400 ;  /* 0x0000040000317882 */ /* 0x000fe40000000000 */
[----:B------:R-:W1:Y:S01]  /*4b50*/  LDC R99, c[0x0][0x370] ;  /* 0x0000dc00ff637b82 */ /* 0x000e620000000800 */
[----:B------:R-:W-:Y:S01]  /*4b60*/  ULEA UR49, UR37, UR49, 0x18 ;  /* 0x0000003125317291 */ /* 0x000fe2000f8ec0ff */
[----:B------:R-:W-:Y:S01]  /*4b70*/  LOP3.LUT R2, R3, 0x180, RZ, 0xc0, !PT ;  /* 0x0000018003027812 */ /* 0x000fe200078ec0ff */
[----:B------:R-:W-:Y:S01]  /*4b80*/  IMAD.U32 R46, R108, 0x10000, RZ ;  /* 0x000100006c2e7824 */ /* 0x000fe200078e00ff */
[----:B------:R-:W-:Y:S01]  /*4b90*/  LOP3.LUT R100, R100, 0xc00, RZ, 0xc0, !PT ;  /* 0x00000c0064647812 */ /* 0x000fe200078ec0ff */
[----:B------:R-:W-:Y:S01]  /*4ba0*/  UIADD3 UR4, UPT, UPT, UR49, 0x4200, URZ ;  /* 0x0000420031047890 */ /* 0x000fe2000fffe0ff */
[----:B------:R-:W-:Y:S01]  /*4bb0*/  LOP3.LUT R4, R2, 0x20, R4, 0xf8, !PT ;  /* 0x0000002002047812 */ /* 0x000fe200078ef804 */
[----:B------:R-:W-:Y:S01]  /*4bc0*/  IMAD.SHL.U32 R2, R108, 0x8, RZ ;  /* 0x000000086c027824 */ /* 0x000fe200078e00ff */
[----:B------:R-:W2:Y:S01]  /*4bd0*/  LDC R42, c[0x0][0xb0c] ;  /* 0x0002c300ff2a7b82 */ /* 0x000ea20000000800 */
[----:B------:R-:W-:Y:S01]  /*4be0*/  LOP3.LUT R100, R100, 0x40, R3, 0xf8, !PT ;  /* 0x0000004064647812 */ /* 0x000fe200078ef803 */
[----:B------:R-:W-:Y:S01]  /*4bf0*/  IMAD.MOV.U32 R45, RZ, RZ, RZ ;  /* 0x000000ffff2d7224 */ /* 0x000fe200078e00ff */
[----:B------:R-:W-:Y:S01]  /*4c00*/  LOP3.LUT R46, R46, 0x600000, RZ, 0xc0, !PT ;  /* 0x006000002e2e7812 */ /* 0x000fe200078ec0ff */
[----:B------:R-:W-:Y:S01]  /*4c10*/  IMAD.MOV.U32 R112, RZ, RZ, RZ ;  /* 0x000000ffff707224 */ /* 0x000fe200078e00ff */
[----:B------:R-:W-:-:S02]  /*4c20*/  LOP3.LUT R108, R108, 0x2, RZ, 0xc0, !PT ;  /* 0x000000026c6c7812 */ /* 0x000fc400078ec0ff */
[----:B------:R-:W-:Y:S02]  /*4c30*/  CS2R R104, SRZ ;  /* 0x0000000000687805 */ /* 0x000fe4000001ff00 */
[----:B------:R-:W-:Y:S01]  /*4c40*/  LOP3.LUT R2, R4, 0x30, R2, 0x78, !PT ;  /* 0x0000003004027812 */ /* 0x000fe200078e7802 */
[----:B------:R-:W4:Y:S01]  /*4c50*/  LDC R97, c[0x0][0xb20] ;  /* 0x0002c800ff617b82 */ /* 0x000f220000000800 */
[----:B------:R-:W3:Y:S01]  /*4c60*/  LDS R0, [UR49+0x150] ;  /* 0x00015031ff007984 */ /* 0x000ee20008000800 */
[----:B------:R-:W-:Y:S01]  /*4c70*/  LOP3.LUT R100, R100, 0x200, R3, 0xf8, !PT ;  /* 0x0000020064647812 */ /* 0x000fe200078ef803 */
[----:B------:R-:W-:Y:S01]  /*4c80*/  IMAD.MOV R102, RZ, RZ, -R108 ;  /* 0x000000ffff667224 */ /* 0x000fe200078e0a6c */
[----:B------:R-:W1:Y:S01]  /*4c90*/  LDCU.64 UR52, c[0x0][0x348] ;  /* 0x00006900ff3477ac */ /* 0x000e620008000a00 */
[----:B------:R-:W-:Y:S01]  /*4ca0*/  IMAD.U32 R109, RZ, RZ, UR4 ;  /* 0x00000004ff6d7e24 */ /* 0x000fe2000f8e00ff */
[----:B------:R-:W-:Y:S02]  /*4cb0*/  LOP3.LUT R100, R100, R2, RZ, 0xfc, !PT ;  /* 0x0000000264647212 */ /* 0x000fe400078efcff */
[----:B------:R-:W1:Y:S01]  /*4cc0*/  LDC R41, c[0x0][0xb30] ;  /* 0x0002cc00ff297b82 */ /* 0x000e620000000800 */
[----:B------:R-:W1:Y:S01]  /*4cd0*/  LDCU.64 UR38, c[0x0][0x888] ;  /* 0x00011100ff2677ac */ /* 0x000e620008000a00 */
[----:B------:R-:W1:Y:S06]  /*4ce0*/  LDCU.64 UR44, c[0x0][0x890] ;  /* 0x00011200ff2c77ac */ /* 0x000e6c0008000a00 */
[----:B------:R-:W1:Y:S01]  /*4cf0*/  LDC.64 R92, c[0x0][0xb10] ;  /* 0x0002c400ff5c7b82 */ /* 0x000e620000000a00 */
[----:B------:R-:W-:-:S07]  /*4d00*/  UIADD3 UR48, UPT, UPT, UR49, 0x200, URZ ;  /* 0x0000020031307890 */ /* 0x000fce000fffe0ff */
[----:B------:R-:W1:Y:S08]  /*4d10*/  LDC.64 R38, c[0x0][0xb18] ;  /* 0x0002c600ff267b82 */ /* 0x000e700000000a00 */
[----:B------:R-:W1:Y:S08]  /*4d20*/  LDC.64 R36, c[0x0][0xb28] ;  /* 0x0002ca00ff247b82 */ /* 0x000e700000000a00 */
[----:B------:R-:W1:Y:S01]  /*4d30*/  LDC.64 R90, c[0x0][0x8b0] ;  /* 0x00022c00ff5a7b82 */ /* 0x000e620000000a00 */
[----:B---3--:R-:W-:-:S07]  /*4d40*/  IMAD.IADD R46, R0, 0x1, R46 ;  /* 0x00000001002e7824 */ /* 0x008fce00078e022e */
[----:B------:R-:W3:Y:S08]  /*4d50*/  LDC.64 R88, c[0x0][0x8a8] ;  /* 0x00022a00ff587b82 */ /* 0x000ef00000000a00 */
[----:B--2-4-:R-:W1:Y:S02]  /*4d60*/  LDC R98, c[0x0][0x374] ;  /* 0x0000dd00ff627b82 */ /* 0x014e640000000800 */
.L_x_125:
[----:B------:R-:W-:Y:S02]  /*4d70*/  LEA R0, R112, UR49, 0x3 ;  /* 0x0000003170007c11 */ /* 0x000fe4000f8e18ff */
[----:B------:R-:W-:Y:S02]  /*4d80*/  SHF.L.U32 R2, R106, 0x1f, RZ ;  /* 0x0000001f6a027819 */ /* 0x000fe400000006ff */
[----:B------:R-:W-:Y:S02]  /*4d90*/  LEA R16, R112, UR49, 0x4 ;  /* 0x0000003170107c11 */ /* 0x000fe4000f8e20ff */
[----:B------:R-:W2:Y:S02]  /*4da0*/  SYNCS.PHASECHK.TRANS64.TRYWAIT P0, [R0+URZ+0xa0], R2 ;  /* 0x0000a002000075a7 */ /* 0x000ea400080011ff */
[----:B-12---:R-:W-:Y:S05]  /*4db0*/  @!P0 BRA `(.L_x_84) ;  /* 0x0000004c00408947 */ /* 0x006fea0003800000 */
.L_x_171:
[----:B------:R-:W4:Y:S01]  /*4dc0*/  LDC.64 R10, c[0x0][0xb10] ;  /* 0x0002c400ff0a7b82 */ /* 0x000f220000000a00 */
[----:B------:R-:W3:Y:S01]  /*4dd0*/  LDS.128 R16, [R16+0x130] ;  /* 0x0001300010107984 */ /* 0x000ee20000000c00 */
[----:B-1----:R-:W-:Y:S01]  /*4de0*/  ISETP.NE.AND P1, PT, R41, 0x1, PT ;  /* 0x000000012900780c */ /* 0x002fe20003f25270 */
[----:B--2---:R-:W-:Y:S01]  /*4df0*/  VIADD R0, R0, 0xb0 ;  /* 0x000000b000007836 */ /* 0x004fe20000000000 */
[----:B------:R-:W-:Y:S04]  /*4e00*/  ISETP.GE.AND P0, PT, R40, 0x1, PT ;  /* 0x000000012800780c */ /* 0x000fe80003f06270 */
[----:B------:R-:W1:Y:S01]  /*4e10*/  LDC.64 R8, c[0x0][0xb18] ;  /* 0x0002c600ff087b82 */ /* 0x000e620000000a00 */
[----:B------:R-:W-:Y:S01]  /*4e20*/  PRMT R0, RZ, 0x654, R0 ;  /* 0x00000654ff007816 */ /* 0x000fe20000000000 */
[----:B------:R-:W-:Y:S01]  /*4e30*/  @!PT LDS RZ, [RZ] ;  /* 0x00000000fffff984 */ /* 0x000fe20000000800 */
[----:B------:R-:W-:Y:S01]  /*4e40*/  @!PT LDS RZ, [RZ] ;  /* 0x00000000fffff984 */ /* 0x000fe20000000800 */
[----:B------:R-:W-:Y:S01]  /*4e50*/  @!PT LDS RZ, [RZ] ;  /* 0x00000000fffff984 */ /* 0x000fe20000000800 */
[----:B------:R-:W-:Y:S01]  /*4e60*/  @!PT LDS RZ, [RZ] ;  /* 0x00000000fffff984 */ /* 0x000fe20000000800 */
[----:B------:R2:W-:Y:S06]  /*4e70*/  MEMBAR.ALL.CTA ;  /* 0x0000000000007992 */ /* 0x0005ec0000008000 */
[----:B--2---:R-:W2:Y:S01]  /*4e80*/  FENCE.VIEW.ASYNC.S ;  /* 0x00000000000073c6 */ /* 0x004ea20000000000 */
[----:B------:R-:W1:Y:S08]  /*4e90*/  @!P1 LDC R12, c[0x0][0xb20] ;  /* 0x0002c800ff0c9b82 */ /* 0x000e700000000800 */
[----:B------:R-:W1:Y:S01]  /*4ea0*/  @!P1 LDC R7, c[0x0][0xb0c] ;  /* 0x0002c300ff079b82 */ /* 0x000e620000000800 */
[----:B--2---:R2:W-:Y:S01]  /*4eb0*/  SYNCS.ARRIVE.TRANS64.RED.A1T0 RZ, [R0+URZ], RZ ;  /* 0x000000ff00ff79a7 */ /* 0x0045e200081004ff */
[----:B---3--:R-:W-:Y:S04]  /*4ec0*/  LOP3.LUT P4, RZ, R18, 0x1, RZ, 0xc0, !PT ;  /* 0x0000000112ff7812 */ /* 0x008fe8000788c0ff */
[----:B------:R-:W-:Y:S09]  /*4ed0*/  P2R R111, PR, RZ, 0x10 ;  /* 0x00000010ff6f7803 */ /* 0x000ff20000000000 */
[----:B------:R-:W-:Y:S02]  /*4ee0*/  @P4 MOV R44, R16 ;  /* 0x00000010002c4202 */ /* 0x000fe40000000f00 */
[----:B------:R-:W-:Y:S01]  /*4ef0*/  @P4 LOP3.LUT R43, R17, 0xffff, RZ, 0xc0, !PT ;  /* 0x0000ffff112b4812 */ /* 0x000fe200078ec0ff */
[----:B--2-4-:R-:W-:Y:S06]  /*4f00*/  @!P0 BRA `(.L_x_85) ;  /* 0x0000000000a48947 */ /* 0x014fec0003800000 */
[----:B------:R-:W-:Y:S01]  /*4f10*/  IMAD.HI.U32 R0, R98, R39, RZ ;  /* 0x0000002762007227 */ /* 0x000fe200078e00ff */
[----:B------:R-:W-:Y:S02]  /*4f20*/  ISETP.NE.AND P0, PT, R38, 0x1, PT ;  /* 0x000000012600780c */ /* 0x000fe40003f05270 */
[----:B------:R-:W-:Y:S01]  /*4f30*/  ISETP.NE.AND P2, PT, R40, 0x1, PT ;  /* 0x000000012800780c */ /* 0x000fe20003f45270 */
[----:B------:R-:W-:Y:S01]  /*4f40*/  IMAD.HI.U32 R4, R99, R92, RZ ;  /* 0x0000005c63047227 */ /* 0x000fe200078e00ff */
[----:B------:R-:W-:Y:S02]  /*4f50*/  SHF.R.U32.HI R0, RZ, R97, R0 ;  /* 0x00000061ff007219 */ /* 0x000fe40000011600 */
[----:B------:R-:W-:Y:S01]  /*4f60*/  ISETP.NE.AND P3, PT, R42, 0x1, PT ;  /* 0x000000012a00780c */ /* 0x000fe20003f65270 */
[----:B------:R-:W-:Y:S01]  /*4f70*/  IMAD.HI.U32 R6, R43, R39, RZ ;  /* 0x000000272b067227 */ /* 0x000fe200078e00ff */
[-C--:B------:R-:W-:Y:S02]  /*4f80*/  SHF.R.U32.HI R4, RZ, R93.reuse, R4 ;  /* 0x0000005dff047219 */ /* 0x080fe40000011604 */
[----:B------:R-:W-:Y:S01]  /*4f90*/  SEL R0, R98, R0, !P0 ;  /* 0x0000000062007207 */ /* 0x000fe20004000000 */
[----:B------:R-:W-:Y:S01]  /*4fa0*/  IMAD.HI.U32 R5, R44, R92, RZ ;  /* 0x0000005c2c057227 */ /* 0x000fe200078e00ff */
[----:B------:R-:W-:Y:S03]  /*4fb0*/  SEL R4, R99, R4, !P3 ;  /* 0x0000000463047207 */ /* 0x000fe60005800000 */
[-C--:B------:R-:W-:Y:S01]  /*4fc0*/  IMAD.HI.U32 R3, R0, R36.reuse, RZ ;  /* 0x0000002400037227 */ /* 0x080fe200078e00ff */
[----:B------:R-:W-:Y:S03]  /*4fd0*/  SHF.R.U32.HI R5, RZ, R93, R5 ;  /* 0x0000005dff057219 */ /* 0x000fe60000011605 */
[----:B------:R-:W-:Y:S01]  /*4fe0*/  IMAD.HI.U32 R2, R4, R36, RZ ;  /* 0x0000002404027227 */ /* 0x000fe200078e00ff */
[----:B------:R-:W-:Y:S02]  /*4ff0*/  @P2 SHF.R.U32.HI R0, RZ, R37, R3 ;  /* 0x00000025ff002219 */ /* 0x000fe40000011603 */
[----:B------:R-:W-:Y:S02]  /*5000*/  SHF.R.U32.HI R3, RZ, R97, R6 ;  /* 0x00000061ff037219 */ /* 0x000fe40000011606 */
[----:B------:R-:W-:Y:S01]  /*5010*/  @P2 SHF.R.U32.HI R4, RZ, R37, R2 ;  /* 0x00000025ff042219 */ /* 0x000fe20000011602 */
[----:B------:R-:W-:Y:S01]  /*5020*/  IMAD R0, R40, R0, RZ ;  /* 0x0000000028007224 */ /* 0x000fe200078e02ff */
[----:B------:R-:W-:Y:S02]  /*5030*/  SEL R3, R43, R3, !P0 ;  /* 0x000000032b037207 */ /* 0x000fe40004000000 */
[----:B------:R-:W-:Y:S01]  /*5040*/  SEL R2, R44, R5, !P3 ;  /* 0x000000052c027207 */ /* 0x000fe20005800000 */
[----:B------:R-:W-:Y:S01]  /*5050*/  IMAD R5, R40, R4, RZ ;  /* 0x0000000428057224 */ /* 0x000fe200078e02ff */
[C---:B------:R-:W-:Y:S01]  /*5060*/  ISETP.GE.AND P0, PT, R3.reuse, R0, PT ;  /* 0x000000000300720c */ /* 0x040fe20003f06270 */
[C---:B------:R-:W-:Y:S03]  /*5070*/  IMAD.HI.U32 R0, R3.reuse, R36, RZ ;  /* 0x0000002403007227 */ /* 0x040fe600078e00ff */
[C---:B------:R-:W-:Y:S02]  /*5080*/  ISETP.GE.OR P0, PT, R2.reuse, R5, P0 ;  /* 0x000000050200720c */ /* 0x040fe40000706670 */
[----:B------:R-:W-:Y:S04]  /*5090*/  SHF.R.U32.HI R0, RZ, R37, R0 ;  /* 0x00000025ff007219 */ /* 0x000fe80000011600 */
[C---:B------:R-:W-:Y:S05]  /*50a0*/  SEL R6, R3.reuse, R0, !P2 ;  /* 0x0000000003067207 */ /* 0x040fea0005000000 */
        /* <DEDUP_REMOVED lines=14> */
[----:B------:R-:W-:Y:S07]  /*5190*/  IMAD R43, R3, R38, R43 ;  /* 0x00000026032b7224 */ /* 0x000fee00078e022b */
.L_x_85:
[----:B-1----:R-:W-:Y:S01]  /*51a0*/  @!P1 ISETP.NE.AND P0, PT, R8, 0x1, PT ;  /* 0x000000010800980c */ /* 0x002fe20003f05270 */
[----:B------:R-:W-:Y:S01]  /*51b0*/  @!P1 IMAD.HI.U32 R0, R44, R10, RZ ;  /* 0x0000000a2c009227 */ /* 0x000fe200078e00ff */
[----:B------:R-:W-:Y:S01]  /*51c0*/  @!P1 ISETP.NE.AND P2, PT, R7, 0x1, PT ;  /* 0x000000010700980c */ /* 0x000fe20003f45270 */
[----:B------:R-:W-:Y:S01]  /*51d0*/  ULOP3.LUT UP0, URZ, UR48, 0x1b0, URZ, 0xc0, !UPT ;  /* 0x000001b030ff7892 */ /* 0x000fe2000f80c0ff */
[----:B------:R-:W-:Y:S01]  /*51e0*/  R2UR UR42, R15 ;  /* 0x000000000f2a72ca */ /* 0x000fe200000e0000 */
[C---:B------:R-:W-:Y:S01]  /*51f0*/  @!P1 IMAD.HI.U32 R2, R43.reuse, R9, RZ ;  /* 0x000000092b029227 */ /* 0x040fe200078e00ff */
[----:B------:R-:W-:Y:S02]  /*5200*/  @!P1 SHF.R.U32.HI R0, RZ, R11, R0 ;  /* 0x0000000bff009219 */ /* 0x000fe40000011600 */
[----:B------:R-:W-:Y:S01]  /*5210*/  R2UR UR41, R14 ;  /* 0x000000000e2972ca */ /* 0x000fe200000e0000 */
[----:B------:R-:W-:Y:S01]  /*5220*/  VIADD R112, R112, 0x1 ;  /* 0x0000000170707836 */ /* 0x000fe20000000000 */
[----:B------:R-:W-:Y:S02]  /*5230*/  @!P1 SHF.R.U32.HI R2, RZ, R12, R2 ;  /* 0x0000000cff029219 */ /* 0x000fe40000011602 */
[----:B------:R-:W-:Y:S02]  /*5240*/  @!P1 SEL R3, R44, R0, !P2 ;  /* 0x000000002c039207 */ /* 0x000fe40005000000 */
[----:B------:R-:W-:Y:S02]  /*5250*/  @!P1 SEL R2, R43, R2, !P0 ;  /* 0x000000022b029207 */ /* 0x000fe40004000000 */
[----:B------:R-:W-:Y:S01]  /*5260*/  @P4 SHF.R.U32.HI R103, RZ, 0x10, R17 ;  /* 0x00000010ff674819 */ /* 0x000fe20000011611 */
[----:B------:R-:W-:Y:S02]  /*5270*/  USHF.L.U32 UR42, UR42, 0x6, URZ ;  /* 0x000000062a2a7899 */ /* 0x000fe400080006ff */
[----:B------:R-:W-:Y:S02]  /*5280*/  @!P1 IMAD.IADD R0, R2, 0x1, -R3 ;  /* 0x0000000102009824 */ /* 0x000fe400078e0a03 */
[----:B------:R-:W-:Y:S01]  /*5290*/  @!P1 IMAD.IADD R2, R3, 0x1, -R2 ;  /* 0x0000000103029824 */ /* 0x000fe200078e0a02 */
[----:B------:R-:W-:Y:S01]  /*52a0*/  USHF.L.U32 UR41, UR41, 0x8, URZ ;  /* 0x0000000829297899 */ /* 0x000fe200080006ff */
[----:B------:R-:W-:Y:S02]  /*52b0*/  @!P1 IMAD R44, R0, R7, R44 ;  /* 0x00000007002c9224 */ /* 0x000fe400078e022c */
[----:B------:R-:W-:Y:S01]  /*52c0*/  @!P1 IMAD R43, R2, R8, R43 ;  /* 0x00000008022b9224 */ /* 0x000fe200078e022b */
[----:B------:R-:W-:Y:S08]  /*52d0*/  BRA.U !UP0, `(.L_x_86) ;  /* 0x0000000108407547 */ /* 0x000ff0000b800000 */
[----:B------:R-:W1:Y:S01]  /*52e0*/  LDCU.64 UR8, c[0x4][0x88] ;  /* 0x01001100ff0877ac */ /* 0x000e620008000a00 */
[----:B------:R-:W-:Y:S01]  /*52f0*/  MOV R3, 0x0 ;  /* 0x0000000000037802 */ /* 0x000fe20000000f00 */
[----:B------:R-:W-:Y:S02]  /*5300*/  HFMA2 R12, -RZ, RZ, 0, 5.9604644775390625e-08 ;  /* 0x00000001ff0c7431 */ /* 0x000fe400000001ff */
[----:B------:R-:W-:Y:S02]  /*5310*/  IMAD.MOV.U32 R8, RZ, RZ, 0x70 ;  /* 0x00000070ff087424 */ /* 0x000fe400078e00ff */
[----:B------:R-:W-:Y:S01]  /*5320*/  IMAD.MOV.U32 R13, RZ, RZ, RZ ;  /* 0x000000ffff0d7224 */ /* 0x000fe200078e00ff */
[----:B------:R-:W2:Y:S01]  /*5330*/  LDCU.64 UR6, c[0x4][0x90] ;  /* 0x01001200ff0677ac */ /* 0x000ea20008000a00 */
[----:B------:R-:W3:Y:S01]  /*5340*/  LDC.64 R2, c[0x4][R3] ;  /* 0x0100000003027b82 */ /* 0x000ee20000000a00 */
[----:B------:R-:W4:Y:S01]  /*5350*/  LDCU.64 UR4, c[0x4][0x8] ;  /* 0x01000100ff0477ac */ /* 0x000f220008000a00 */
[----:B-1----:R-:W-:Y:S01]  /*5360*/  MOV R5, UR9 ;  /* 0x0000000900057c02 */ /* 0x002fe20008000f00 */
[----:B------:R-:W-:Y:S01]  /*5370*/  IMAD.U32 R4, RZ, RZ, UR8 ;  /* 0x00000008ff047e24 */ /* 0x000fe2000f8e00ff */
[----:B--2---:R-:W-:Y:S01]  /*5380*/  MOV R7, UR7 ;  /* 0x0000000700077c02 */ /* 0x004fe20008000f00 */
[----:B------:R-:W-:Y:S01]  /*5390*/  IMAD.U32 R6, RZ, RZ, UR6 ;  /* 0x00000006ff067e24 */ /* 0x000fe2000f8e00ff */
[----:B----4-:R-:W-:Y:S01]  /*53a0*/  MOV R11, UR5 ;  /* 0x00000005000b7c02 */ /* 0x010fe20008000f00 */
[----:B------:R-:W-:Y:S02]  /*53b0*/  IMAD.U32 R10, RZ, RZ, UR4 ;  /* 0x00000004ff0a7e24 */ /* 0x000fe4000f8e00ff */
[----:B------:R-:W-:Y:S07]  /*53c0*/  LEPC R20, `(.L_x_86) ;  /* 0x000000001014794e */ /* 0x000fee0000000000 */
[----:B---3-5:R-:W-:Y:S05]  /*53d0*/  CALL.ABS.NOINC R2 ;  /* 0x0000000002007343 */ /* 0x028fea0003c00000 */
.L_x_86:
[----:B------:R-:W-:Y:S01]  /*53e0*/  LOP3.LUT P0, RZ, R109, 0x1b0, RZ, 0xc0, !PT ;  /* 0x000001b06dff7812 */ /* 0x000fe2000780c0ff */
[----:B------:R-:W-:Y:S11]  /*53f0*/  BSSY.RECONVERGENT B6, `(.L_x_87) ;  /* 0x0000013000067945 */ /* 0x000ff60003800200 */
[----:B------:R-:W-:Y:S01]  /*5400*/  @!UPT UIADD3 URZ, UPT, UPT, URZ, URZ, URZ ;  /* 0x000000fffffff290 */ /* 0x000fe2000fffe0ff */
[----:B------:R-:W-:Y:S05]  /*5410*/  @!P0 BRA `(.L_x_88) ;  /* 0x0000000000408947 */ /* 0x000fea0003800000 */
        /* <DEDUP_REMOVED lines=16> */
.L_x_88:
[----:B------:R-:W-:Y:S05]  /*5520*/  BSYNC.RECONVERGENT B6 ;  /* 0x0000000000067941 */ /* 0x000fea0003800200 */
.L_x_87:
[----:B------:R-:W-:Y:S01]  /*5530*/  ISETP.NE.U32.AND P4, PT, R90, RZ, PT ;  /* 0x000000ff5a00720c */ /* 0x000fe20003f85070 */
[----:B------:R-:W-:Y:S01]  /*5540*/  UISETP.NE.AND UP2, UPT, UR50, URZ, UPT ;  /* 0x000000ff3200728c */ /* 0x000fe2000bf45270 */
[----:B------:R-:W-:Y:S01]  /*5550*/  ISETP.NE.U32.AND P2, PT, RZ, UR38, PT ;  /* 0x00000026ff007c0c */ /* 0x000fe2000bf45070 */
[----:B------:R-:W-:Y:S01]  /*5560*/  UISETP.NE.U32.AND UP1, UPT, UR44, URZ, UPT ;  /* 0x000000ff2c00728c */ /* 0x000fe2000bf25070 */
[----:B------:R-:W-:Y:S01]  /*5570*/  ISETP.NE.AND.EX P4, PT, R91, RZ, PT, P4 ;  /* 0x000000ff5b00720c */ /* 0x000fe20003f85340 */
[----:B------:R-:W-:Y:S01]  /*5580*/  UPLOP3.LUT UP0, UPT, UPT, UPT, UPT, 0x40, 0x4 ;  /* 0x000000000004789c */ /* 0x000fe20003f0e870 */
[----:B------:R-:W-:Y:S01]  /*5590*/  ISETP.NE.AND.EX P2, PT, RZ, UR39, PT, P2 ;  /* 0x00000027ff007c0c */ /* 0x000fe2000bf45320 */
[----:B------:R-:W-:Y:S01]  /*55a0*/  UISETP.NE.AND.EX UP1, UPT, UR45, URZ, UPT, UP1 ;  /* 0x000000ff2d00728c */ /* 0x000fe2000bf25310 */
[----:B------:R-:W-:Y:S04]  /*55b0*/  PLOP3.LUT P1, PT, PT, PT, UP2, 0x80, 0x8 ;  /* 0x000000000008781c */ /* 0x000fe80003f2f028 */
[----:B------:R-:W-:Y:S06]  /*55c0*/  @UP2 UPLOP3.LUT UP0, UPT, UPT, UPT, UP1, 0x80, 0x8 ;  /* 0x000000000008289c */ /* 0x000fec0003f0f010 */
[----:B------:R-:W-:Y:S01]  /*55d0*/  PLOP3.LUT P0, PT, PT, PT, UP0, 0x80, 0x8 ;  /* 0x000000000008781c */ /* 0x000fe20003f0f008 */
[----:B------:R-:W-:Y:S01]  /*55e0*/  @!UPT UIADD3 URZ, UPT, UPT, URZ, URZ, URZ ;  /* 0x000000fffffff290 */ /* 0x000fe2000fffe0ff */
[----:B------:R-:W-:Y:S11]  /*55f0*/  BRA.U !UP1, `(.L_x_89) ;  /* 0x0000000109387547 */ /* 0x000ff6000b800000 */
[----:B------:R-:W-:Y:S01]  /*5600*/  UISETP.NE.U32.AND UP0, UPT, UR38, URZ, UPT ;  /* 0x000000ff2600728c */ /* 0x000fe2000bf05070 */
[----:B------:R-:W-:Y:S02]  /*5610*/  HFMA2 R0, -RZ, RZ, 0, 5.9604644775390625e-08 ;  /* 0x00000001ff007431 */ /* 0x000fe400000001ff */
[----:B------:R-:W-:Y:S01]  /*5620*/  IMAD.MOV.U32 R96, RZ, RZ, 0x1 ;  /* 0x00000001ff607424 */ /* 0x000fe200078e00ff */
[----:B------:R-:W-:Y:S06]  /*5630*/  UISETP.NE.AND.EX UP0, UPT, UR39, URZ, UPT, UP0 ;  /* 0x000000ff2700728c */ /* 0x000fec000bf05300 */
[----:B------:R-:W-:Y:S05]  /*5640*/  PLOP3.LUT P3, PT, PT, PT, UP0, 0x80, 0x8 ;  /* 0x000000000008781c */ /* 0x000fea0003f6f008 */
[----:B------:R-:W1:Y:S01]  /*5650*/  @UP0 LDCU.64 UR6, c[0x0][0x888] ;  /* 0x00011100ff0607ac */ /* 0x000e620008000a00 */
[----:B------:R-:W-:Y:S07]  /*5660*/  @UP0 UIMAD UR4, UR36, UR44, URZ ;  /* 0x0000002c240402a4 */ /* 0x000fee000f8e02ff */
[----:B------:R-:W-:Y:S01]  /*5670*/  @!P3 PRMT R96, R0, 0x7610, R96 ;  /* 0x000076100060b816 */ /* 0x000fe20000000060 */
[----:B-1----:R-:W-:Y:S03]  /*5680*/  @UP0 UIMAD.WIDE UR6, UR4, 0x4, UR6 ;  /* 0x00000004040608a5 */ /* 0x002fe6000f8e0206 */
[----:B------:R-:W1:Y:S03]  /*5690*/  @!UP0 LDCU UR4, c[0x0][0x880] ;  /* 0x00011000ff0487ac */ /* 0x000e660008000800 */
[----:B------:R-:W-:Y:S01]  /*56a0*/  IMAD.U32 R2, RZ, RZ, UR6 ;  /* 0x00000006ff027e24 */ /* 0x000fe2000f8e00ff */
[----:B------:R-:W-:Y:S05]  /*56b0*/  MOV R3, UR7 ;  /* 0x0000000700037c02 */ /* 0x000fea0008000f00 */
[----:B-----5:R2:W5:Y:S02]  /*56c0*/  @P3 LDG.E R49, desc[UR46][R2.64] ;  /* 0x0000002e02313981 */ /* 0x020564000c1e1900 */
[----:B-12---:R-:W-:Y:S02]  /*56d0*/  @!P3 IMAD.U32 R49, RZ, RZ, UR4 ;  /* 0x00000004ff31be24 */ /* 0x006fe4000f8e00ff */
.L_x_89:
[----:B------:R-:W-:Y:S05]  /*56e0*/  @!P4 BRA `(.L_x_90) ;  /* 0x000000000020c947 */ /* 0x000fea0003800000 */
[----:B------:R-:W-:Y:S04]  /*56f0*/  ISETP.NE.U32.AND P3, PT, R88, RZ, PT ;  /* 0x000000ff5800720c */ /* 0x000fe80003f65070 */
[----:B------:R-:W-:Y:S11]  /*5700*/  ISETP.NE.AND.EX P3, PT, R89, RZ, PT, P3 ;  /* 0x000000ff5900720c */ /* 0x000ff60003f65330 */
[----:B------:R-:W-:Y:S02]  /*5710*/  @!UPT UIADD3 URZ, UPT, UPT, URZ, URZ, URZ ;  /* 0x000000fffffff290 */ /* 0x000fe4000fffe0ff */
[----:B------:R-:W1:Y:S01]  /*5720*/  @P3 LDC.64 R2, c[0x0][0x8a8] ;  /* 0x00022a00ff023b82 */ /* 0x000e620000000a00 */
[----:B------:R-:W-:Y:S04]  /*5730*/  @P3 IMAD R0, R90, UR36, RZ ;  /* 0x000000245a003c24 */ /* 0x000fe8000f8e02ff */
[----:B-1----:R-:W-:Y:S05]  /*5740*/  @P3 IMAD.WIDE R2, R0, 0x4, R2 ;  /* 0x0000000400023825 */ /* 0x002fea00078e0202 */
[----:B-----5:R1:W5:Y:S02]  /*5750*/  @P3 LDG.E R47, desc[UR46][R2.64] ;  /* 0x0000002e022f3981 */ /* 0x020364000c1e1900 */
[----:B-1----:R-:W2:Y:S02]  /*5760*/  @!P3 LDC R47, c[0x0][0x8a0] ;  /* 0x00022800ff2fbb82 */ /* 0x002ea40000000800 */
.L_x_90:
[----:B-----5:R-:W-:Y:S01]  /*5770*/  FSETP.NEU.AND P4, PT, R49, RZ, PT ;  /* 0x000000ff3100720b */ /* 0x020fe20003f8d000 */
[----:B------:R-:W-:Y:S01]  /*5780*/  BSSY B1, `(.L_x_91) ;  /* 0x0000042000017945 */ /* 0x000fe20003800000 */
[----:B------:R-:W-:Y:S01]  /*5790*/  SEL R5, RZ, 0xffffffff, P2 ;  /* 0xffffffffff057807 */ /* 0x000fe20001000000 */
[----:B------:R-:W-:Y:S01]  /*57a0*/  IMAD.MOV.U32 R115, RZ, RZ, 0x1 ;  /* 0x00000001ff737424 */ /* 0x000fe200078e00ff */
[----:B------:R-:W-:Y:S02]  /*57b0*/  LOP3.LUT P3, RZ, R96, 0xff, RZ, 0xc0, !PT ;  /* 0x000000ff60ff7812 */ /* 0x000fe4000786c0ff */
[----:B------:R-:W-:Y:S02]  /*57c0*/  CS2R R86, SRZ ;  /* 0x0000000000567805 */ /* 0x000fe4000001ff00 */
[----:B------:R-:W-:Y:S02]  /*57d0*/  @P1 SEL R0, RZ, 0xffffffff, P4 ;  /* 0xffffffffff001807 */ /* 0x000fe40002000000 */
[----:B------:R-:W-:Y:S02]  /*57e0*/  CS2R R84, SRZ ;  /* 0x0000000000547805 */ /* 0x000fe4000001ff00 */
[----:B------:R-:W-:Y:S02]  /*57f0*/  LEA R2, R105, UR49, 0x3 ;  /* 0x0000003169027c11 */ /* 0x000fe4000f8e18ff */
[----:B------:R-:W-:Y:S02]  /*5800*/  CS2R R82, SRZ ;  /* 0x0000000000527805 */ /* 0x000fe4000001ff00 */
[----:B------:R-:W-:Y:S02]  /*5810*/  @P0 SEL R0, R5, R0, !P3 ;  /* 0x0000000005000207 */ /* 0x000fe40005800000 */
[----:B------:R-:W-:Y:S02]  /*5820*/  CS2R R80, SRZ ;  /* 0x0000000000507805 */ /* 0x000fe4000001ff00 */
[----:B------:R-:W-:Y:S02]  /*5830*/  LEA R113, R45, UR49, 0x3 ;  /* 0x000000312d717c11 */ /* 0x000fe4000f8e18ff */
[----:B------:R-:W-:Y:S02]  /*5840*/  @P1 LOP3.LUT R0, R0, 0x1, RZ, 0xc0, !PT ;  /* 0x0000000100001812 */ /* 0x000fe400078ec0ff */
[----:B------:R-:W-:Y:S02]  /*5850*/  SHF.L.U32 R3, R107, 0x1f, RZ ;  /* 0x0000001f6b037819 */ /* 0x000fe400000006ff */
[----:B------:R-:W-:Y:S02]  /*5860*/  ISETP.NE.U32.OR P6, PT, R0, 0x1, !P1 ;  /* 0x000000010000780c */ /* 0x000fe40004fc5470 */
[----:B------:R-:W-:Y:S02]  /*5870*/  PLOP3.LUT P2, PT, PT, PT, UP1, 0x80, 0x8 ;  /* 0x000000000008781c */ /* 0x000fe40003f4f018 */
[----:B------:R-:W-:Y:S02]  /*5880*/  LEA.HI R48, R45, R45, RZ, 0x1 ;  /* 0x0000002d2d307211 */ /* 0x000fe400078f08ff */
[----:B------:R-:W-:Y:S02]  /*5890*/  SEL R4, RZ, 0xffffffff, P4 ;  /* 0xffffffffff047807 */ /* 0x000fe40002000000 */
[----:B------:R-:W-:Y:S05]  /*58a0*/  P2R R118, PR, RZ, 0x40 ;  /* 0x00000040ff767803 */ /* 0x000fea0000000000 */
[----:B------:R-:W-:Y:S02]  /*58b0*/  @P6 SHF.L.U32 R0, R104, 0x1f, RZ ;  /* 0x0000001f68006819 */ /* 0x000fe400000006ff */
[----:B------:R-:W-:Y:S02]  /*58c0*/  @P2 SEL R4, R5, R4, !P3 ;  /* 0x0000000405042207 */ /* 0x000fe40005800000 */
[----:B------:R1:W3:Y:S02]  /*58d0*/  @P6 SYNCS.PHASECHK.TRANS64.TRYWAIT P1, [R2+URZ+0x50], R0 ;  /* 0x00005000020065a7 */ /* 0x0002e400080211ff */
[----:B------:R-:W-:Y:S04]  /*58e0*/  LOP3.LUT R4, R4, 0x1, RZ, 0xc0, !PT ;  /* 0x0000000104047812 */ /* 0x000fe800078ec0ff */
[----:B------:R-:W-:Y:S04]  /*58f0*/  ISETP.NE.U32.AND P5, PT, R4, 0x1, PT ;  /* 0x000000010400780c */ /* 0x000fe80003fa5070 */
[----:B------:R-:W-:Y:S01]  /*5900*/  P2R R116, PR, RZ, 0x20 ;  /* 0x00000020ff747803 */ /* 0x000fe20000000000 */
[----:B------:R4:W2:Y:S01]  /*5910*/  SYNCS.PHASECHK.TRANS64.TRYWAIT P0, [R113+URZ+0xc0], R3 ;  /* 0x0000c003710075a7 */ /* 0x0008a200080011ff */
[C---:B-1----:R-:W-:Y:S01]  /*5920*/  IMAD.SHL.U32 R0, R48.reuse, 0x80, RZ ;  /* 0x0000008030007824 */ /* 0x042fe200078e00ff */
[----:B------:R-:W-:Y:S04]  /*5930*/  LOP3.LUT R48, R48, 0xffe, RZ, 0xc0, !PT ;  /* 0x00000ffe30307812 */ /* 0x000fe800078ec0ff */
[----:B------:R-:W-:Y:S01]  /*5940*/  LOP3.LUT R0, R0, 0xffffff00, RZ, 0xc0, !PT ;  /* 0xffffff0000007812 */ /* 0x000fe200078ec0ff */
[----:B------:R-:W-:Y:S04]  /*5950*/  IMAD.IADD R48, R45, 0x1, -R48 ;  /* 0x000000012d307824 */ /* 0x000fe800078e0a30 */
[----:B------:R-:W-:Y:S04]  /*5960*/  IMAD.IADD R0, R46, 0x1, R0 ;  /* 0x000000012e007824 */ /* 0x000fe800078e0200 */
[----:B------:R-:W-:Y:S01]  /*5970*/  IMAD R48, R48, 0x100000, R0 ;  /* 0x0010000030307824 */ /* 0x000fe200078e0200 */
[----:B---3--:R-:W-:Y:S01]  /*5980*/  @P6 SEL R115, RZ, 0x1, !P1 ;  /* 0x00000001ff736807 */ /* 0x008fe20004800000 */
[----:B----4-:R-:W-:Y:S06]  /*5990*/  @!P6 BRA `(.L_x_92) ;  /* 0x000000000080e947 */ /* 0x010fec0003800000 */
[----:B------:R-:W-:Y:S01]  /*59a0*/  @P5 IMAD R5, R105, 0x1000, R100 ;  /* 0x0000100069055824 */ /* 0x000fe200078e0264 */
[----:B------:R-:W-:Y:S01]  /*59b0*/  ISETP.NE.AND P1, PT, R115, RZ, PT ;  /* 0x000000ff7300720c */ /* 0x000fe20003f25270 */
[----:B------:R-:W-:Y:S01]  /*59c0*/  BSSY B0, `(.L_x_93) ;  /* 0x000000b000007945 */ /* 0x000fe20003800000 */
[----:B------:R-:W-:Y:S01]  /*59d0*/  CS2R R82, SRZ ;  /* 0x0000000000527805 */ /* 0x000fe2000001ff00 */
[----:B------:R-:W-:Y:S01]  /*59e0*/  @P5 VIADD R4, R5, UR49 ;  /* 0x0000003105045c36 */ /* 0x000fe20008000000 */
[----:B------:R-:W-:Y:S02]  /*59f0*/  CS2R R80, SRZ ;  /* 0x0000000000507805 */ /* 0x000fe4000001ff00 */
[----:B------:R-:W-:Y:S02]  /*5a00*/  CS2R R86, SRZ ;  /* 0x0000000000567805 */ /* 0x000fe4000001ff00 */
[----:B------:R-:W-:Y:S01]  /*5a10*/  CS2R R84, SRZ ;  /* 0x0000000000547805 */ /* 0x000fe2000001ff00 */
[----:B------:R-:W-:Y:S04]  /*5a20*/  @P5 IMAD R4, R108, -0x10, R4 ;  /* 0xfffffff06c045824 */ /* 0x000fe800078e0204 */
[----:B------:R-:W-:Y:S05]  /*5a30*/  @P1 BRA `(.L_x_94) ;  /* 0x00000000000c1947 */ /* 0x000fea0003800000 */
[----:B------:R-:W-:Y:S04]  /*5a40*/  SHF.L.U32 R0, R104, 0x1f, RZ ;  /* 0x0000001f68007819 */ /* 0x000fe800000006ff */
[----:B------:R-:W1:Y:S02]  /*5a50*/  SYNCS.PHASECHK.TRANS64.TRYWAIT P1, [R2+URZ+0x50], R0 ;  /* 0x00005000020075a7 */ /* 0x000e6400080211ff */
[----:B-1----:R-:W-:Y:S05]  /*5a60*/  @!P1 BRA `(.L_x_95) ;  /* 0x0000004000289947 */ /* 0x002fea0003800000 */
.L_x_94:
[----:B------:R-:W-:Y:S05]  /*5a70*/  BSYNC B0 ;  /* 0x0000000000007941 */ /* 0x000fea0003800000 */
.L_x_93:
[----:B------:R-:W-:Y:S01]  /*5a80*/  ISETP.NE.AND P1, PT, R116, RZ, PT ;  /* 0x000000ff7400720c */ /* 0x000fe20003f25270 */
[----:B-1----:R-:W-:Y:S02]  /*5a90*/  VIADD R2, R2, 0x70 ;  /* 0x0000007002027836 */ /* 0x002fe40000000000 */
[----:B------:R-:W-:Y:S02]  /*5aa0*/  IMAD.U32 R0, RZ, RZ, UR37 ;  /* 0x00000025ff007e24 */ /* 0x000fe4000f8e00ff */
[----:B------:R-:W-:Y:S03]  /*5ab0*/  VIADD R105, R105, 0x1 ;  /* 0x0000000169697836 */ /* 0x000fe60000000000 */
[----:B------:R-:W-:Y:S05]  /*5ac0*/  PRMT R0, R0, 0x654, R2 ;  /* 0x0000065400007816 */ /* 0x000fea0000000002 */
[----:B------:R1:W3:Y:S04]  /*5ad0*/  @P1 LDS.128 R80, [R5+UR49+0x200] ;  /* 0x0002003105501984 */ /* 0x0002e80008000c00 */
[----:B------:R1:W4:Y:S01]  /*5ae0*/  @P1 LDS.128 R84, [R4+0x210] ;  /* 0x0002100004541984 */ /* 0x0003220000000c00 */
[C---:B------:R-:W-:Y:S01]  /*5af0*/  ISETP.NE.AND P1, PT, R105.reuse, 0x4, PT ;  /* 0x000000046900780c */ /* 0x040fe20003f25270 */
[----:B------:R-:W-:Y:S01]  /*5b00*/  @!PT LDS RZ, [RZ] ;  /* 0x00000000fffff984 */ /* 0x000fe20000000800 */
[----:B------:R-:W-:Y:S01]  /*5b10*/  @!PT LDS RZ, [RZ] ;  /* 0x00000000fffff984 */ /* 0x000fe20000000800 */
[----:B------:R-:W-:Y:S01]  /*5b20*/  @!PT LDS RZ, [RZ] ;  /* 0x00000000fffff984 */ /* 0x000fe20000000800 */
[----:B------:R-:W-:Y:S01]  /*5b30*/  @!PT LDS RZ, [RZ] ;  /* 0x00000000fffff984 */ /* 0x000fe20000000800 */
[----:B------:R5:W-:Y:S06]  /*5b40*/  MEMBAR.ALL.CTA ;  /* 0x0000000000007992 */ /* 0x000bec0000008000 */
[----:B-----5:R-:W5:Y:S01]  /*5b50*/  FENCE.VIEW.ASYNC.S ;  /* 0x00000000000073c6 */ /* 0x020f620000000000 */
[----:B------:R-:W-:Y:S01]  /*5b60*/  SEL R105, R105, RZ, P1 ;  /* 0x000000ff69697207 */ /* 0x000fe20000800000 */
[----:B-----5:R5:W-:Y:S02]  /*5b70*/  SYNCS.ARRIVE.TRANS64.RED.A1T0 RZ, [R0+URZ], RZ ;  /* 0x000000ff00ff79a7 */ /* 0x020be400081004ff */
[----:B-----5:R-:W-:Y:S04]  /*5b80*/  SEL R0, RZ, 0x1, P1 ;  /* 0x00000001ff007807 */ /* 0x020fe80000800000 */
[----:B-1-3--:R-:W-:Y:S02]  /*5b90*/  LOP3.LUT R104, R104, R0, RZ, 0x3c, !PT ;  /* 0x0000000068687212 */ /* 0x00afe400078e3cff */
.L_x_92:
[----:B------:R-:W-:Y:S05]  /*5ba0*/  BSYNC B1 ;  /* 0x0000000000017941 */ /* 0x000fea0003800000 */
.L_x_91:
[----:B------:R-:W-:Y:S04]  /*5bb0*/  SHF.R.U32.HI R0, RZ, 0x15, R48 ;  /* 0x00000015ff007819 */ /* 0x000fe80000011630 */
[----:B------:R-:W-:Y:S01]  /*5bc0*/  LOP3.LUT P1, RZ, R0, 0x3, R101, 0x48, !PT ;  /* 0x0000000300ff7812 */ /* 0x000fe20007824865 */
[----:B------:R-:W-:Y:S01]  /*5bd0*/  @!UPT UIADD3 URZ, UPT, UPT, URZ, URZ, URZ ;  /* 0x000000fffffff290 */ /* 0x000fe2000fffe0ff */
[----:B--2---:R-:W-:Y:S11]  /*5be0*/  @P0 BRA `(.L_x_96) ;  /* 0x0000000000080947 */ /* 0x004ff60003800000 */
[----:B------:R-:W1:Y:S02]  /*5bf0*/  SYNCS.PHASECHK.TRANS64.TRYWAIT P0, [R113+URZ+0xc0], R3 ;  /* 0x0000c003710075a7 */ /* 0x000e6400080011ff */
[----:B-1----:R-:W-:Y:S05]  /*5c00*/  @!P0 BRA `(.L_x_97) ;  /* 0x0000003c00d48947 */ /* 0x002fea0003800000 */
.L_x_96:
[----:B------:R-:W-:Y:S05]  /*5c10*/  @!P1 BRA `(.L_x_98) ;  /* 0x0000000000409947 */ /* 0x000fea0003800000 */
[----:B------:R-:W2:Y:S01]  /*5c20*/  LDCU.64 UR8, c[0x4][0x78] ;  /* 0x01000f00ff0877ac */ /* 0x000ea20008000a00 */
[----:B-1----:R-:W-:Y:S01]  /*5c30*/  MOV R3, 0x0 ;  /* 0x0000000000037802 */ /* 0x002fe20000000f00 */
[----:B------:R-:W-:Y:S02]  /*5c40*/  HFMA2 R12, -RZ, RZ, 0, 5.9604644775390625e-08 ;  /* 0x00000001ff0c7431 */ /* 0x000fe400000001ff */
[----:B------:R-:W-:Y:S02]  /*5c50*/  IMAD.MOV.U32 R8, RZ, RZ, 0x192 ;  /* 0x00000192ff087424 */ /* 0x000fe400078e00ff */
[----:B------:R-:W-:Y:S01]  /*5c60*/  IMAD.MOV.U32 R13, RZ, RZ, RZ ;  /* 0x000000ffff0d7224 */ /* 0x000fe200078e00ff */
[----:B------:R-:W1:Y:S01]  /*5c70*/  LDCU.64 UR6, c[0x4][0x80] ;  /* 0x01001000ff0677ac */ /* 0x000e620008000a00 */
[----:B------:R-:W3:Y:S01]  /*5c80*/  LDC.64 R2, c[0x4][R3] ;  /* 0x0100000003027b82 */ /* 0x000ee20000000a00 */
[----:B------:R-:W5:Y:S01]  /*5c90*/  LDCU.64 UR4, c[0x4][0x18] ;  /* 0x01000300ff0477ac */ /* 0x000f620008000a00 */
[----:B--2---:R-:W-:Y:S01]  /*5ca0*/  MOV R5, UR9 ;  /* 0x0000000900057c02 */ /* 0x004fe20008000f00 */
[----:B------:R-:W-:Y:S01]  /*5cb0*/  IMAD.U32 R4, RZ, RZ, UR8 ;  /* 0x00000008ff047e24 */ /* 0x000fe2000f8e00ff */
[----:B-1----:R-:W-:Y:S01]  /*5cc0*/  MOV R7, UR7 ;  /* 0x0000000700077c02 */ /* 0x002fe20008000f00 */
[----:B------:R-:W-:Y:S01]  /*5cd0*/  IMAD.U32 R6, RZ, RZ, UR6 ;  /* 0x00000006ff067e24 */ /* 0x000fe2000f8e00ff */
[----:B-----5:R-:W-:Y:S01]  /*5ce0*/  MOV R11, UR5 ;  /* 0x00000005000b7c02 */ /* 0x020fe20008000f00 */
[----:B------:R-:W-:Y:S02]  /*5cf0*/  IMAD.U32 R10, RZ, RZ, UR4 ;  /* 0x00000004ff0a7e24 */ /* 0x000fe4000f8e00ff */
[----:B------:R-:W-:Y:S07]  /*5d00*/  LEPC R20, `(.L_x_98) ;  /* 0x000000001014794e */ /* 0x000fee0000000000 */
[----:B---34-:R-:W-:Y:S05]  /*5d10*/  CALL.ABS.NOINC R2 ;  /* 0x0000000002007343 */ /* 0x018fea0003c00000 */
.L_x_98:
[----:B------:R-:W-:Y:S01]  /*5d20*/  F2FP.F16.E5M2.UNPACK_B R4, R81 ;  /* 0x00000051ff04723e */ /* 0x000fe200020004ff */
[----:B------:R-:W-:Y:S05]  /*5d30*/  WARPSYNC.ALL ;  /* 0x0000000000007948 */ /* 0x000fea0003800000 */
[----:B------:R-:W-:Y:S01]  /*5d40*/  R2UR UR4, R48 ;  /* 0x00000000300472ca */ /* 0x000fe200000e0000 */
[--C-:B------:R-:W-:Y:S01]  /*5d50*/  HADD2.F32 R53, -RZ, R4.reuse.H0_H0 ;  /* 0x20000004ff357230 */ /* 0x100fe20000004100 */
[-C--:B-1----:R-:W-:Y:S01]  /*5d60*/  F2FP.F16.E5M2.UNPACK_B R3, R80.reuse ;  /* 0x00000050ff03723e */ /* 0x082fe200020004ff */
[----:B------:R-:W-:Y:S01]  /*5d70*/  HADD2.F32 R54, -RZ, R4.H1_H1 ;  /* 0x30000004ff367230 */ /* 0x000fe20000004100 */
[----:B------:R-:W-:Y:S01]  /*5d80*/  F2FP.F16.E5M2.UNPACK_B R0, R80.H1 ;  /* 0x00000050ff00723e */ /* 0x000fe200030004ff */
[----:B------:R-:W-:Y:S01]  /*5d90*/  BSSY.RECONVERGENT B0, `(.L_x_99) ;  /* 0x0000099000007945 */ /* 0x000fe20003800200 */
[----:B------:R-:W-:Y:S01]  /*5da0*/  F2FP.F16.E5M2.UNPACK_B R64, R83.H1 ;  /* 0x00000053ff40723e */ /* 0x000fe200030004ff */
[--C-:B------:R-:W-:Y:S01]  /*5db0*/  HADD2.F32 R2, -RZ, R3.reuse.H0_H0 ;  /* 0x20000003ff027230 */ /* 0x100fe20000004100 */
[----:B----4-:R-:W-:Y:S01]  /*5dc0*/  F2FP.F16.E5M2.UNPACK_B R74, R86 ;  /* 0x00000056ff4a723e */ /* 0x010fe200020004ff */
[----:B------:R-:W-:Y:S01]  /*5dd0*/  HADD2.F32 R50, -RZ, R3.H1_H1 ;  /* 0x30000003ff327230 */ /* 0x000fe20000004100 */
[----:B------:R-:W-:Y:S01]  /*5de0*/  F2FP.F16.E5M2.UNPACK_B R3, R81.H1 ;  /* 0x00000051ff03723e */ /* 0x000fe200030004ff */
[--C-:B------:R-:W-:Y:S01]  /*5df0*/  HADD2.F32 R51, -RZ, R0.reuse.H0_H0 ;  /* 0x20000000ff337230 */ /* 0x100fe20000004100 */
[----:B------:R-:W-:Y:S01]  /*5e00*/  IADD3 R114, PT, PT, R100, UR49, RZ ;  /* 0x0000003164727c10 */ /* 0x000fe2000fffe0ff */
[----:B------:R-:W-:Y:S01]  /*5e10*/  HADD2.F32 R52, -RZ, R0.H1_H1 ;  /* 0x30000000ff347230 */ /* 0x000fe20000004100 */
[----:B------:R-:W-:Y:S01]  /*5e20*/  LDTM.16dp32bit_t0_t15.x32 R4, tmem[UR4] ;  /* 0x00000004000479ee */ /* 0x000fe20008a80000 */
[----:B------:R-:W1:Y:S01]  /*5e30*/  LDTM.16dp32bit_t16_t31.x32 R4, tmem[UR4+0x20] ;  /* 0x00002004000479ee */ /* 0x000e620008aa0000 */
[-C--:B------:R-:W-:Y:S01]  /*5e40*/  F2FP.F16.E5M2.UNPACK_B R0, R82.reuse ;  /* 0x00000052ff00723e */ /* 0x080fe200020004ff */
[--C-:B------:R-:W-:Y:S01]  /*5e50*/  HADD2.F32 R55, -RZ, R3.reuse.H0_H0 ;  /* 0x20000003ff377230 */ /* 0x100fe20000004100 */
[----:B------:R-:W-:Y:S01]  /*5e60*/  SHF.L.U32 R117, R102, 0x4, RZ ;  /* 0x0000000466757819 */ /* 0x000fe200000006ff */
[----:B------:R-:W-:Y:S01]  /*5e70*/  HADD2.F32 R56, -RZ, R3.H1_H1 ;  /* 0x30000003ff387230 */ /* 0x000fe20000004100 */
[----:B------:R-:W-:Y:S01]  /*5e80*/  F2FP.F16.E5M2.UNPACK_B R3, R82.H1 ;  /* 0x00000052ff03723e */ /* 0x000fe200030004ff */
[--C-:B------:R-:W-:Y:S01]  /*5e90*/  HADD2.F32 R57, -RZ, R0.reuse.H0_H0 ;  /* 0x20000000ff397230 */ /* 0x100fe20000004100 */
[----:B------:R-:W-:Y:S01]  /*5ea0*/  IADD3 R114, PT, PT, R114, R117, RZ ;  /* 0x0000007572727210 */ /* 0x000fe20007ffe0ff */
[----:B------:R-:W-:Y:S01]  /*5eb0*/  HADD2.F32 R58, -RZ, R0.H1_H1 ;  /* 0x30000000ff3a7230 */ /* 0x000fe20000004100 */
[----:B------:R-:W-:Y:S01]  /*5ec0*/  F2FP.F16.E5M2.UNPACK_B R0, R83 ;  /* 0x00000053ff00723e */ /* 0x000fe200020004ff */
[--C-:B------:R-:W-:Y:S01]  /*5ed0*/  HADD2.F32 R59, -RZ, R3.reuse.H0_H0 ;  /* 0x20000003ff3b7230 */ /* 0x100fe20000004100 */
[----:B------:R-:W-:Y:S01]  /*5ee0*/  ISETP.NE.AND P0, PT, R110, RZ, PT ;  /* 0x000000ff6e00720c */ /* 0x000fe20003f05270 */
[----:B------:R-:W-:Y:S01]  /*5ef0*/  HADD2.F32 R60, -RZ, R3.H1_H1 ;  /* 0x30000003ff3c7230 */ /* 0x000fe20000004100 */
[-C--:B------:R-:W-:Y:S01]  /*5f00*/  F2FP.F16.E5M2.UNPACK_B R3, R84.reuse ;  /* 0x00000054ff03723e */ /* 0x080fe200020004ff */
[--C-:B------:R-:W-:Y:S01]  /*5f10*/  HADD2.F32 R61, -RZ, R0.reuse.H0_H0 ;  /* 0x20000000ff3d7230 */ /* 0x100fe20000004100 */
[----:B------:R-:W-:Y:S01]  /*5f20*/  ISETP.NE.AND P6, PT, R118, RZ, PT ;  /* 0x000000ff7600720c */ /* 0x000fe20003fc5270 */
[----:B------:R-:W-:Y:S01]  /*5f30*/  HADD2.F32 R62, -RZ, R0.H1_H1 ;  /* 0x30000000ff3e7230 */ /* 0x000fe20000004100 */
[----:B------:R-:W-:Y:S01]  /*5f40*/  F2FP.F16.E5M2.UNPACK_B R0, R84.H1 ;  /* 0x00000054ff00723e */ /* 0x000fe200030004ff */
[--C-:B------:R-:W-:Y:S02]  /*5f50*/  HADD2.F32 R65, -RZ, R3.reuse.H0_H0 ;  /* 0x20000003ff417230 */ /* 0x100fe40000004100 */
[----:B------:R-:W-:Y:S01]  /*5f60*/  HADD2.F32 R66, -RZ, R3.H1_H1 ;  /* 0x30000003ff427230 */ /* 0x000fe20000004100 */
[-C--:B------:R-:W-:Y:S01]  /*5f70*/  F2FP.F16.E5M2.UNPACK_B R3, R85.reuse ;  /* 0x00000055ff03723e */ /* 0x080fe200020004ff */
[--C-:B------:R-:W-:Y:S02]  /*5f80*/  HADD2.F32 R67, -RZ, R0.reuse.H0_H0 ;  /* 0x20000000ff437230 */ /* 0x100fe40000004100 */
[----:B------:R-:W-:Y:S01]  /*5f90*/  HADD2.F32 R68, -RZ, R0.H1_H1 ;  /* 0x30000000ff447230 */ /* 0x000fe20000004100 */
[----:B------:R-:W-:Y:S01]  /*5fa0*/  F2FP.F16.E5M2.UNPACK_B R0, R85.H1 ;  /* 0x00000055ff00723e */ /* 0x000fe200030004ff */
[--C-:B------:R-:W-:Y:S02]  /*5fb0*/  HADD2.F32 R69, -RZ, R3.reuse.H0_H0 ;  /* 0x20000003ff457230 */ /* 0x100fe40000004100 */
[C---:B-1----:R-:W-:Y:S01]  /*5fc0*/  FMUL R7, R47.reuse, R7 ;  /* 0x000000072f077220 */ /* 0x042fe20000400000 */
[----:B------:R-:W-:Y:S01]  /*5fd0*/  HADD2.F32 R70, -RZ, R3.H1_H1 ;  /* 0x30000003ff467230 */ /* 0x000fe20000004100 */
[----:B------:R-:W-:Y:S01]  /*5fe0*/  F2FP.F16.E5M2.UNPACK_B R3, R86.H1 ;  /* 0x00000056ff03723e */ /* 0x000fe200030004ff */
[--C-:B------:R-:W-:Y:S02]  /*5ff0*/  HADD2.F32 R71, -RZ, R0.reuse.H0_H0 ;  /* 0x20000000ff477230 */ /* 0x100fe40000004100 */
[----:B------:R-:W-:Y:S02]  /*6000*/  HADD2.F32 R72, -RZ, R0.H1_H1 ;  /* 0x30000000ff487230 */ /* 0x000fe40000004100 */
[----:B------:R-:W-:Y:S01]  /*6010*/  FMUL R0, R47, R4 ;  /* 0x000000042f007220 */ /* 0x000fe20000400000 */
[--C-:B------:R-:W-:Y:S01]  /*6020*/  HADD2.F32 R73, -RZ, R74.reuse.H0_H0 ;  /* 0x2000004aff497230 */ /* 0x100fe20000004100 */
[----:B------:R-:W-:Y:S01]  /*6030*/  F2FP.F16.E5M2.UNPACK_B R4, R87 ;  /* 0x00000057ff04723e */ /* 0x000fe200020004ff */
[----:B------:R-:W-:Y:S02]  /*6040*/  HADD2.F32 R74, -RZ, R74.H1_H1 ;  /* 0x3000004aff4a7230 */ /* 0x000fe40000004100 */
[----:B------:R-:W-:Y:S01]  /*6050*/  FFMA R0, R49, R2, R0 ;  /* 0x0000000231007223 */ /* 0x000fe20000000000 */
[----:B------:R-:W-:Y:S01]  /*6060*/  FMUL R2, R47, R5 ;  /* 0x000000052f027220 */ /* 0x000fe20000400000 */
[--C-:B------:R-:W-:Y:S01]  /*6070*/  HADD2.F32 R75, -RZ, R3.reuse.H0_H0 ;  /* 0x20000003ff4b7230 */ /* 0x100fe20000004100 */
[----:B------:R-:W-:Y:S01]  /*6080*/  F2FP.F16.E5M2.UNPACK_B R5, R87.H1 ;  /* 0x00000057ff05723e */ /* 0x000fe200030004ff */
[----:B------:R-:W-:Y:S02]  /*6090*/  HADD2.F32 R76, -RZ, R3.H1_H1 ;  /* 0x30000003ff4c7230 */ /* 0x000fe40000004100 */
[----:B------:R-:W-:Y:S01]  /*60a0*/  FFMA R2, R49, R50, R2 ;  /* 0x0000003231027223 */ /* 0x000fe20000000002 */
[--C-:B------:R-:W-:Y:S02]  /*60b0*/  HADD2.F32 R50, -RZ, R4.reuse.H0_H0 ;  /* 0x20000004ff327230 */ /* 0x100fe40000004100 */
[C---:B------:R-:W-:Y:S01]  /*60c0*/  FMUL R3, R47.reuse, R6 ;  /* 0x000000062f037220 */ /* 0x040fe20000400000 */
[--C-:B------:R-:W-:Y:S02]  /*60d0*/  HADD2.F32 R77, -RZ, R5.reuse.H1_H1 ;  /* 0x30000005ff4d7230 */ /* 0x100fe40000004100 */
[C---:B------:R-:W-:Y:S01]  /*60e0*/  FMUL R6, R47.reuse, R11 ;  /* 0x0000000b2f067220 */ /* 0x040fe20000400000 */
[----:B------:R-:W-:Y:S01]  /*60f0*/  FMUL R11, R47, R16 ;  /* 0x000000102f0b7220 */ /* 0x000fe20000400000 */
[C---:B------:R-:W-:Y:S01]  /*6100*/  FFMA R3, R49.reuse, R51, R3 ;  /* 0x0000003331037223 */ /* 0x040fe20000000003 */
[----:B------:R-:W-:Y:S01]  /*6110*/  FFMA R7, R49, R52, R7 ;  /* 0x0000003431077223 */ /* 0x000fe20000000007 */
[----:B------:R-:W-:Y:S02]  /*6120*/  HADD2.F32 R51, -RZ, R4.H1_H1 ;  /* 0x30000004ff337230 */ /* 0x000fe40000004100 */
[C---:B------:R-:W-:Y:S01]  /*6130*/  FMUL R4, R47.reuse, R9 ;  /* 0x000000092f047220 */ /* 0x040fe20000400000 */
[----:B------:R-:W-:Y:S02]  /*6140*/  HADD2.F32 R52, -RZ, R5.H0_H0 ;  /* 0x20000005ff347230 */ /* 0x000fe40000004100 */
[----:B------:R-:W-:Y:S01]  /*6150*/  FMUL R16, R47, R21 ;  /* 0x000000152f107220 */ /* 0x000fe20000400000 */
[----:B------:R-:W-:Y:S01]  /*6160*/  F2FP.SATFINITE.E5M2.F32.PACK_AB_MERGE_C R78, R7, R3, RZ ;  /* 0x00000003074e723e */ /* 0x000fe200048060ff */
[C---:B------:R-:W-:Y:S01]  /*6170*/  FMUL R3, R47.reuse, R8 ;  /* 0x000000082f037220 */ /* 0x040fe20000400000 */
[C---:B------:R-:W-:Y:S01]  /*6180*/  FMUL R7, R47.reuse, R12 ;  /* 0x0000000c2f077220 */ /* 0x040fe20000400000 */
[C---:B------:R-:W-:Y:S01]  /*6190*/  FMUL R8, R47.reuse, R13 ;  /* 0x0000000d2f087220 */ /* 0x040fe20000400000 */
[----:B------:R-:W-:Y:S01]  /*61a0*/  FMUL R12, R47, R17 ;  /* 0x000000112f0c7220 */ /* 0x000fe20000400000 */
[C---:B------:R-:W-:Y:S01]  /*61b0*/  FFMA R3, R49.reuse, R53, R3 ;  /* 0x0000003531037223 */ /* 0x040fe20000000003 */
[----:B------:R-:W-:Y:S01]  /*61c0*/  FFMA R4, R49, R54, R4 ;  /* 0x0000003631047223 */ /* 0x000fe20000000004 */
[C---:B------:R-:W-:Y:S01]  /*61d0*/  FMUL R5, R47.reuse, R10 ;  /* 0x0000000a2f057220 */ /* 0x040fe20000400000 */
[C---:B------:R-:W-:Y:S01]  /*61e0*/  FMUL R9, R47.reuse, R14 ;  /* 0x0000000e2f097220 */ /* 0x040fe20000400000 */
[C---:B------:R-:W-:Y:S01]  /*61f0*/  FMUL R10, R47.reuse, R15 ;  /* 0x0000000f2f0a7220 */ /* 0x040fe20000400000 */
[----:B------:R-:W-:Y:S01]  /*6200*/  FMUL R15, R47, R20 ;  /* 0x000000142f0f7220 */ /* 0x000fe20000400000 */
[C---:B------:R-:W-:Y:S01]  /*6210*/  FFMA R5, R49.reuse, R55, R5 ;  /* 0x0000003731057223 */ /* 0x040fe20000000005 */
[C---:B------:R-:W-:Y:S01]  /*6220*/  FFMA R6, R49.reuse, R56, R6 ;  /* 0x0000003831067223 */ /* 0x040fe20000000006 */
[C---:B------:R-:W-:Y:S01]  /*6230*/  FFMA R7, R49.reuse, R57, R7 ;  /* 0x0000003931077223 */ /* 0x040fe20000000007 */
[C---:B------:R-:W-:Y:S01]  /*6240*/  FFMA R8, R49.reuse, R58, R8 ;  /* 0x0000003a31087223 */ /* 0x040fe20000000008 */
[--C-:B------:R-:W-:Y:S02]  /*6250*/  HADD2.F32 R63, -RZ, R64.reuse.H0_H0 ;  /* 0x20000040ff3f7230 */ /* 0x100fe40000004100 */
[C---:B------:R-:W-:Y:S01]  /*6260*/  FFMA R9, R49.reuse, R59, R9 ;  /* 0x0000003b31097223 */ /* 0x040fe20000000009 */
[----:B------:R-:W-:Y:S01]  /*6270*/  F2FP.SATFINITE.E5M2.F32.PACK_AB_MERGE_C R5, R6, R5, RZ ;  /* 0x000000050605723e */ /* 0x000fe200048060ff */
[C---:B------:R-:W-:Y:S01]  /*6280*/  FFMA R10, R49.reuse, R60, R10 ;  /* 0x0000003c310a7223 */ /* 0x040fe2000000000a */
[C---:B------:R-:W-:Y:S01]  /*6290*/  FFMA R11, R49.reuse, R61, R11 ;  /* 0x0000003d310b7223 */ /* 0x040fe2000000000b */
[----:B------:R-:W-:Y:S01]  /*62a0*/  FFMA R12, R49, R62, R12 ;  /* 0x0000003e310c7223 */ /* 0x000fe2000000000c */
[C---:B------:R-:W-:Y:S01]  /*62b0*/  FMUL R20, R47.reuse, R25 ;  /* 0x000000192f147220 */ /* 0x040fe20000400000 */
[C---:B------:R-:W-:Y:S01]  /*62c0*/  FMUL R25, R47.reuse, R30 ;  /* 0x0000001e2f197220 */ /* 0x040fe20000400000 */
[C---:B------:R-:W-:Y:S01]  /*62d0*/  FMUL R30, R47.reuse, R35 ;  /* 0x000000232f1e7220 */ /* 0x040fe20000400000 */
[----:B------:R-:W-:Y:S01]  /*62e0*/  F2FP.SATFINITE.E5M2.F32.PACK_AB_MERGE_C R9, R10, R9, RZ ;  /* 0x000000090a09723e */ /* 0x000fe200048060ff */
[----:B------:R-:W-:Y:S02]  /*62f0*/  HADD2.F32 R64, -RZ, R64.H1_H1 ;  /* 0x30000040ff407230 */ /* 0x000fe40000004100 */
[C---:B------:R-:W-:Y:S01]  /*6300*/  FMUL R13, R47.reuse, R18 ;  /* 0x000000122f0d7220 */ /* 0x040fe20000400000 */
[C---:B------:R-:W-:Y:S01]  /*6310*/  FMUL R14, R47.reuse, R19 ;  /* 0x000000132f0e7220 */ /* 0x040fe20000400000 */
[C---:B------:R-:W-:Y:S01]  /*6320*/  FMUL R17, R47.reuse, R22 ;  /* 0x000000162f117220 */ /* 0x040fe20000400000 */
[----:B------:R-:W-:Y:S01]  /*6330*/  FMUL R18, R47, R23 ;  /* 0x000000172f127220 */ /* 0x000fe20000400000 */
[C---:B------:R-:W-:Y:S01]  /*6340*/  FFMA R13, R49.reuse, R63, R13 ;  /* 0x0000003f310d7223 */ /* 0x040fe2000000000d */
[C---:B------:R-:W-:Y:S01]  /*6350*/  FFMA R14, R49.reuse, R64, R14 ;  /* 0x00000040310e7223 */ /* 0x040fe2000000000e */
[----:B------:R-:W-:Y:S01]  /*6360*/  FFMA R15, R49, R65, R15 ;  /* 0x00000041310f7223 */ /* 0x000fe2000000000f */
[----:B------:R-:W-:Y:S01]  /*6370*/  FMUL R19, R47, R24 ;  /* 0x000000182f137220 */ /* 0x000fe20000400000 */
[C---:B------:R-:W-:Y:S01]  /*6380*/  FFMA R16, R49.reuse, R66, R16 ;  /* 0x0000004231107223 */ /* 0x040fe20000000010 */
[----:B------:R-:W-:Y:S01]  /*6390*/  FFMA R17, R49, R67, R17 ;  /* 0x0000004331117223 */ /* 0x000fe20000000011 */
[----:B------:R-:W-:Y:S01]  /*63a0*/  F2FP.SATFINITE.E5M2.F32.PACK_AB_MERGE_C R13, R14, R13, RZ ;  /* 0x0000000d0e0d723e */ /* 0x000fe200048060ff */
[C---:B------:R-:W-:Y:S01]  /*63b0*/  FMUL R21, R47.reuse, R26 ;  /* 0x0000001a2f157220 */ /* 0x040fe20000400000 */
[----:B------:R-:W-:Y:S01]  /*63c0*/  FMUL R22, R47, R27 ;  /* 0x0000001b2f167220 */ /* 0x000fe20000400000 */
[C---:B------:R-:W-:Y:S01]  /*63d0*/  FFMA R18, R49.reuse, R68, R18 ;  /* 0x0000004431127223 */ /* 0x040fe20000000012 */
[----:B------:R-:W-:Y:S01]  /*63e0*/  FFMA R19, R49, R69, R19 ;  /* 0x0000004531137223 */ /* 0x000fe20000000013 */
[----:B------:R-:W-:Y:S01]  /*63f0*/  FMUL R23, R47, R28 ;  /* 0x0000001c2f177220 */ /* 0x000fe20000400000 */
[----:B------:R-:W-:Y:S01]  /*6400*/  FFMA R20, R49, R70, R20 ;  /* 0x0000004631147223 */ /* 0x000fe20000000014 */
[----:B------:R-:W-:Y:S01]  /*6410*/  FMUL R24, R47, R29 ;  /* 0x0000001d2f187220 */ /* 0x000fe20000400000 */
[C---:B------:R-:W-:Y:S01]  /*6420*/  FFMA R21, R49.reuse, R71, R21 ;  /* 0x0000004731157223 */ /* 0x040fe20000000015 */
[----:B------:R-:W-:Y:S01]  /*6430*/  FFMA R22, R49, R72, R22 ;  /* 0x0000004831167223 */ /* 0x000fe20000000016 */
[C---:B------:R-:W-:Y:S01]  /*6440*/  FMUL R26, R47.reuse, R31 ;  /* 0x0000001f2f1a7220 */ /* 0x040fe20000400000 */
[----:B------:R-:W-:Y:S01]  /*6450*/  FMUL R27, R47, R32 ;  /* 0x000000202f1b7220 */ /* 0x000fe20000400000 */
[----:B------:R-:W-:Y:S01]  /*6460*/  FFMA R23, R49, R73, R23 ;  /* 0x0000004931177223 */ /* 0x000fe20000000017 */
[----:B------:R-:W-:Y:S01]  /*6470*/  FMUL R28, R47, R33 ;  /* 0x000000212f1c7220 */ /* 0x000fe20000400000 */
[----:B------:R-:W-:Y:S01]  /*6480*/  FFMA R24, R49, R74, R24 ;  /* 0x0000004a31187223 */ /* 0x000fe20000000018 */
[----:B------:R-:W-:Y:S01]  /*6490*/  FMUL R29, R47, R34 ;  /* 0x000000222f1d7220 */ /* 0x000fe20000400000 */
[C---:B------:R-:W-:Y:S01]  /*64a0*/  FFMA R25, R49.reuse, R75, R25 ;  /* 0x0000004b31197223 */ /* 0x040fe20000000019 */
[C---:B------:R-:W-:Y:S01]  /*64b0*/  FFMA R26, R49.reuse, R76, R26 ;  /* 0x0000004c311a7223 */ /* 0x040fe2000000001a */
[C---:B------:R-:W-:Y:S01]  /*64c0*/  FFMA R27, R49.reuse, R50, R27 ;  /* 0x00000032311b7223 */ /* 0x040fe2000000001b */
[C---:B------:R-:W-:Y:S01]  /*64d0*/  FFMA R28, R49.reuse, R51, R28 ;  /* 0x00000033311c7223 */ /* 0x040fe2000000001c */
[----:B------:R-:W-:Y:S01]  /*64e0*/  F2FP.SATFINITE.E5M2.F32.PACK_AB_MERGE_C R17, R18, R17, RZ ;  /* 0x000000111211723e */ /* 0x000fe200048060ff */
[C---:B------:R-:W-:Y:S01]  /*64f0*/  FFMA R29, R49.reuse, R52, R29 ;  /* 0x00000034311d7223 */ /* 0x040fe2000000001d */
[----:B------:R-:W-:Y:S01]  /*6500*/  F2FP.SATFINITE.E5M2.F32.PACK_AB_MERGE_C R21, R22, R21, RZ ;  /* 0x000000151615723e */ /* 0x000fe200048060ff */
[----:B------:R-:W-:Y:S01]  /*6510*/  FFMA R30, R49, R77, R30 ;  /* 0x0000004d311e7223 */ /* 0x000fe2000000001e */
[----:B------:R-:W-:Y:S02]  /*6520*/  F2FP.SATFINITE.E5M2.F32.PACK_AB_MERGE_C R32, R2, R0, R78 ;  /* 0x000000000220723e */ /* 0x000fe4000480604e */
[----:B------:R-:W-:Y:S02]  /*6530*/  F2FP.SATFINITE.E5M2.F32.PACK_AB_MERGE_C R33, R4, R3, R5 ;  /* 0x000000030421723e */ /* 0x000fe40004806005 */
[----:B------:R-:W-:Y:S02]  /*6540*/  F2FP.SATFINITE.E5M2.F32.PACK_AB_MERGE_C R34, R8, R7, R9 ;  /* 0x000000070822723e */ /* 0x000fe40004806009 */
[----:B------:R-:W-:Y:S02]  /*6550*/  F2FP.SATFINITE.E5M2.F32.PACK_AB_MERGE_C R35, R12, R11, R13 ;  /* 0x0000000b0c23723e */ /* 0x000fe4000480600d */
[----:B------:R-:W-:Y:S02]  /*6560*/  F2FP.SATFINITE.E5M2.F32.PACK_AB_MERGE_C R16, R16, R15, R17 ;  /* 0x0000000f1010723e */ /* 0x000fe40004806011 */
[----:B------:R-:W-:Y:S01]  /*6570*/  F2FP.SATFINITE.E5M2.F32.PACK_AB_MERGE_C R17, R20, R19, R21 ;  /* 0x000000131411723e */ /* 0x000fe20004806015 */
[----:B------:R1:W-:Y:S01]  /*6580*/  STS.128 [R100+UR49+0x4200], R32 ;  /* 0x0042002064007988 */ /* 0x0003e20008000c31 */
[----:B------:R-:W-:Y:S02]  /*6590*/  F2FP.SATFINITE.E5M2.F32.PACK_AB_MERGE_C R18, R26, R25, RZ ;  /* 0x000000191a12723e */ /* 0x000fe400048060ff */
[----:B------:R-:W-:Y:S02]  /*65a0*/  F2FP.SATFINITE.E5M2.F32.PACK_AB_MERGE_C R19, R30, R29, RZ ;  /* 0x0000001d1e13723e */ /* 0x000fe400048060ff */
[----:B------:R-:W-:Y:S02]  /*65b0*/  F2FP.SATFINITE.E5M2.F32.PACK_AB_MERGE_C R18, R24, R23, R18 ;  /* 0x000000171812723e */ /* 0x000fe40004806012 */
[----:B------:R-:W-:Y:S02]  /*65c0*/  F2FP.SATFINITE.E5M2.F32.PACK_AB_MERGE_C R19, R28, R27, R19 ;  /* 0x0000001b1c13723e */ /* 0x000fe40004806013 */
[----:B------:R-:W-:Y:S02]  /*65d0*/  LEA R0, R105, UR49, 0x3 ;  /* 0x0000003169007c11 */ /* 0x000fe4000f8e18ff */
[----:B------:R-:W-:Y:S01]  /*65e0*/  @P6 SHF.L.U32 R2, R104, 0x1f, RZ ;  /* 0x0000001f68026819 */ /* 0x000fe200000006ff */
[----:B------:R1:W-:Y:S01]  /*65f0*/  STS.128 [R114+0x4210], R16 ;  /* 0x0042101072007388 */ /* 0x0003e20000000c00 */
[----:B------:R-:W-:Y:S01]  /*6600*/  @!PT LDS RZ, [RZ] ;  /* 0x00000000fffff984 */ /* 0x000fe20000000800 */
[----:B------:R-:W-:Y:S01]  /*6610*/  @!PT LDS RZ, [RZ] ;  /* 0x00000000fffff984 */ /* 0x000fe20000000800 */
[----:B------:R-:W-:Y:S01]  /*6620*/  @!PT LDS RZ, [RZ] ;  /* 0x00000000fffff984 */ /* 0x000fe20000000800 */
[----:B------:R-:W-:Y:S01]  /*6630*/  @!PT LDS RZ, [RZ] ;  /* 0x00000000fffff984 */ /* 0x000fe20000000800 */
[----:B------:R2:W-:Y:S07]  /*6640*/  MEMBAR.ALL.CTA ;  /* 0x0000000000007992 */ /* 0x0005ee0000008000 */
[----:B--2---:R-:W2:Y:S02]  /*6650*/  FENCE.VIEW.ASYNC.S ;  /* 0x00000000000073c6 */ /* 0x004ea40000000000 */
[----:B--2---:R-:W-:Y:S06]  /*6660*/  BAR.SYNC.DEFER_BLOCKING 0x1, 0x80 ;  /* 0x0042000000007b1d */ /* 0x004fec0000010000 */
[----:B------:R-:W-:Y:S05]  /*6670*/  @P0 BRA `(.L_x_100) ;  /* 0x0000000000280947 */ /* 0x000fea0003800000 */
[----:B------:R-:W-:Y:S02]  /*6680*/  UIADD3 UR4, UPT, UPT, UR49, 0x4200, URZ ;  /* 0x0000420031047890 */ /* 0x000fe4000fffe0ff */
[----:B------:R-:W-:Y:S01]  /*6690*/  UIADD3 UR6, UP0, UPT, UR52, 0x680, URZ ;  /* 0x0000068034067890 */ /* 0x000fe2000ff1e0ff */
[----:B------:R-:W-:Y:S03]  /*66a0*/  UMOV UR43, UR36 ;  /* 0x00000024002b7c82 */ /* 0x000fe60008000000 */
[----:B------:R-:W-:Y:S01]  /*66b0*/  MOV R109, UR4 ;  /* 0x00000004006d7c02 */ /* 0x000fe20008000f00 */
[----:B------:R-:W-:Y:S03]  /*66c0*/  UIADD3.X UR7, UPT, UPT, URZ, UR53, URZ, UP0, !UPT ;  /* 0x00000035ff077290 */ /* 0x000fe600087fe4ff */
[----:B------:R-:W-:Y:S11]  /*66d0*/  R2UR UR40, R109 ;  /* 0x000000006d2872ca */ /* 0x000ff600000e0000 */
[----:B------:R-:W-:Y:S02]  /*66e0*/  @!UPT UIADD3 URZ, UPT, UPT, URZ, URZ, URZ ;  /* 0x000000fffffff290 */ /* 0x000fe4000fffe0ff */
[----:B------:R2:W-:Y:S01]  /*66f0*/  UTMASTG.3D [UR40], [UR6] ;  /* 0x00000028060073b5 */ /* 0x0005e20008010000 */
[----:B------:R0:W-:Y:S01]  /*6700*/  UTMACMDFLUSH ;  /* 0x00000000000079b7 */ /* 0x0001e20000000000 */
[----:B--2---:R-:W-:Y:S04]  /*6710*/  DEPBAR.LE SB0, 0x1 ;  /* 0x000080400000791a */ /* 0x004fe80000000000 */
.L_x_100:
[----:B------:R-:W-:Y:S05]  /*6720*/  BSYNC.RECONVERGENT B0 ;  /* 0x0000000000007941 */ /* 0x000fea0003800200 */
.L_x_99:
[----:B------:R-:W-:Y:S06]  /*6730*/  BAR.SYNC.DEFER_BLOCKING 0x1, 0x80 ;  /* 0x0042000000007b1d */ /* 0x000fec0000010000 */
[----:B------:R-:W2:Y:S01]  /*6740*/  @P6 SYNCS.PHASECHK.TRANS64.TRYWAIT P0, [R0+URZ+0x50], R2 ;  /* 0x00005002000065a7 */ /* 0x000ea200080011ff */
[----:B------:R-:W-:Y:S01]  /*6750*/  BSSY B1, `(.L_x_101) ;  /* 0x0000021000017945 */ /* 0x000fe20003800000 */
[----:B--2---:R-:W-:Y:S03]  /*6760*/  @P6 SEL R115, RZ, 0x1, !P0 ;  /* 0x00000001ff736807 */ /* 0x004fe60004000000 */
[----:B------:R-:W-:Y:S05]  /*6770*/  @!P6 BRA `(.L_x_102) ;  /* 0x000000000078e947 */ /* 0x000fea0003800000 */
[----:B------:R-:W-:Y:S01]  /*6780*/  ISETP.NE.AND P1, PT, R116, RZ, PT ;  /* 0x000000ff7400720c */ /* 0x000fe20003f25270 */
[----:B------:R-:W-:Y:S01]  /*6790*/  BSSY B0, `(.L_x_103) ;  /* 0x0000009000007945 */ /* 0x000fe20003800000 */
[----:B------:R-:W-:Y:S11]  /*67a0*/  ISETP.NE.AND P0, PT, R115, RZ, PT ;  /* 0x000000ff7300720c */ /* 0x000ff60003f05270 */
[----:B------:R-:W-:Y:S05]  /*67b0*/  @P1 IMAD R2, R105, 0x1000, R100 ;  /* 0x0000100069021824 */ /* 0x000fea00078e0264 */
[----:B------:R-:W-:Y:S05]  /*67c0*/  @P1 IADD3 R4, PT, PT, R2, UR49, RZ ;  /* 0x0000003102041c10 */ /* 0x000fea000fffe0ff */
[----:B------:R-:W-:Y:S01]  /*67d0*/  @P1 IMAD.IADD R4, R4, 0x1, R117 ;  /* 0x0000000104041824 */ /* 0x000fe200078e0275 */
[----:B------:R-:W-:Y:S06]  /*67e0*/  @P0 BRA `(.L_x_104) ;  /* 0x00000000000c0947 */ /* 0x000fec0003800000 */
[----:B------:R-:W-:Y:S04]  /*67f0*/  SHF.L.U32 R3, R104, 0x1f, RZ ;  /* 0x0000001f68037819 */ /* 0x000fe800000006ff */
[----:B------:R-:W2:Y:S02]  /*6800*/  SYNCS.PHASECHK.TRANS64.TRYWAIT P0, [R0+URZ+0x50], R3 ;  /* 0x00005003000075a7 */ /* 0x000ea400080011ff */
[----:B--2---:R-:W-:Y:S05]  /*6810*/  @!P0 BRA `(.L_x_105) ;  /* 0x0000003000e48947 */ /* 0x004fea0003800000 */
.L_x_104:
[----:B------:R-:W-:Y:S05]  /*6820*/  BSYNC B0 ;  /* 0x0000000000007941 */ /* 0x000fea0003800000 */
.L_x_103:
[----:B------:R-:W-:Y:S01]  /*6830*/  ISETP.NE.AND P0, PT, R116, RZ, PT ;  /* 0x000000ff7400720c */ /* 0x000fe20003f05270 */
[----:B------:R-:W-:Y:S11]  /*6840*/  VIADD R105, R105, 0x1 ;  /* 0x0000000169697836 */ /* 0x000ff60000000000 */
[----:B------:R-:W-:Y:S01]  /*6850*/  @!UPT UIADD3 URZ, UPT, UPT, URZ, URZ, URZ ;  /* 0x000000fffffff290 */ /* 0x000fe2000fffe0ff */
[----:B------:R3:W4:Y:S04]  /*6860*/  @P0 LDS.128 R80, [R2+UR49+0x200] ;  /* 0x0002003102500984 */ /* 0x0007280008000c00 */
[----:B------:R1:W1:Y:S01]  /*6870*/  @P0 LDS.128 R84, [R4+0x210] ;  /* 0x0002100004540984 */ /* 0x0002620000000c00 */
        /* <DEDUP_REMOVED lines=8> */
[----:B---3--:R-:W-:Y:S02]  /*6900*/  VIADD R2, R0, 0x70 ;  /* 0x0000007000027836 */ /* 0x008fe40000000000 */
[----:B--2---:R-:W-:Y:S05]  /*6910*/  IMAD.U32 R0, RZ, RZ, UR37 ;  /* 0x00000025ff007e24 */ /* 0x004fea000f8e00ff */
[----:B------:R-:W-:Y:S04]  /*6920*/  PRMT R0, R0, 0x654, R2 ;  /* 0x0000065400007816 */ /* 0x000fe80000000002 */
[----:B-----5:R2:W-:Y:S02]  /*6930*/  SYNCS.ARRIVE.TRANS64.RED.A1T0 RZ, [R0+URZ], RZ ;  /* 0x000000ff00ff79a7 */ /* 0x0205e400081004ff */
[----:B--2---:R-:W-:Y:S04]  /*6940*/  SEL R0, RZ, 0x1, P0 ;  /* 0x00000001ff007807 */ /* 0x004fe80000000000 */
[----:B-1--4-:R-:W-:Y:S02]  /*6950*/  LOP3.LUT R104, R104, R0, RZ, 0x3c, !PT ;  /* 0x0000000068687212 */ /* 0x012fe400078e3cff */
.L_x_102:
[----:B------:R-:W-:Y:S05]  /*6960*/  BSYNC B1 ;  /* 0x0000000000017941 */ /* 0x000fea0003800000 */
.L_x_101:
[----:B------:R-:W-:Y:S05]  /*6970*/  VIADD R0, R48, 0x40 ;  /* 0x0000004030007836 */ /* 0x000fea0000000000 */
[----:B------:R-:W-:Y:S04]  /*6980*/  SHF.R.U32.HI R0, RZ, 0x15, R0 ;  /* 0x00000015ff007819 */ /* 0x000fe80000011600 */
[----:B------:R-:W-:Y:S11]  /*6990*/  LOP3.LUT P0, RZ, R0, 0x3, R101, 0x48, !PT ;  /* 0x0000000300ff7812 */ /* 0x000ff60007804865 */
[----:B------:R-:W-:Y:S02]  /*69a0*/  @!UPT UIADD3 URZ, UPT, UPT, URZ, URZ, URZ ;  /* 0x000000fffffff290 */ /* 0x000fe4000fffe0ff */
[----:B------:R-:W-:Y:S05]  /*69b0*/  @!P0 BRA `(.L_x_106) ;  /* 0x0000000000408947 */ /* 0x000fea0003800000 */
[----:B------:R-:W2:Y:S01]  /*69c0*/  LDCU.64 UR8, c[0x4][0x78] ;  /* 0x01000f00ff0877ac */ /* 0x000ea20008000a00 */
[----:B------:R-:W-:Y:S01]  /*69d0*/  MOV R3, 0x0 ;  /* 0x0000000000037802 */ /* 0x000fe20000000f00 */
[----:B------:R-:W-:Y:S02]  /*69e0*/  HFMA2 R12, -RZ, RZ, 0, 5.9604644775390625e-08 ;  /* 0x00000001ff0c7431 */ /* 0x000fe400000001ff */
[----:B------:R-:W-:Y:S02]  /*69f0*/  IMAD.MOV.U32 R8, RZ, RZ, 0x192 ;  /* 0x00000192ff087424 */ /* 0x000fe400078e00ff */
[----:B------:R-:W-:Y:S01]  /*6a00*/  IMAD.MOV.U32 R13, RZ, RZ, RZ ;  /* 0x000000ffff0d7224 */ /* 0x000fe200078e00ff */
[----:B------:R-:W3:Y:S01]  /*6a10*/  LDCU.64 UR6, c[0x4][0x80] ;  /* 0x01001000ff0677ac */ /* 0x000ee20008000a00 */
[----:B------:R-:W4:Y:S01]  /*6a20*/  LDC.64 R2, c[0x4][R3] ;  /* 0x0100000003027b82 */ /* 0x000f220000000a00 */
[----:B------:R-:W5:Y:S01]  /*6a30*/  LDCU.64 UR4, c[0x4][0x18] ;  /* 0x01000300ff0477ac */ /* 0x000f620008000a00 */
[----:B--2---:R-:W-:Y:S01]  /*6a40*/  MOV R5, UR9 ;  /* 0x0000000900057c02 */ /* 0x004fe20008000f00 */
[----:B------:R-:W-:Y:S01]  /*6a50*/  IMAD.U32 R4, RZ, RZ, UR8 ;  /* 0x00000008ff047e24 */ /* 0x000fe2000f8e00ff */
[----:B---3--:R-:W-:Y:S01]  /*6a60*/  MOV R7, UR7 ;  /* 0x0000000700077c02 */ /* 0x008fe20008000f00 */
[----:B------:R-:W-:Y:S01]  /*6a70*/  IMAD.U32 R6, RZ, RZ, UR6 ;  /* 0x00000006ff067e24 */ /* 0x000fe2000f8e00ff */
[----:B-----5:R-:W-:Y:S01]  /*6a80*/  MOV R11, UR5 ;  /* 0x00000005000b7c02 */ /* 0x020fe20008000f00 */
[----:B------:R-:W-:Y:S02]  /*6a90*/  IMAD.U32 R10, RZ, RZ, UR4 ;  /* 0x00000004ff0a7e24 */ /* 0x000fe4000f8e00ff */
[----:B------:R-:W-:Y:S07]  /*6aa0*/  LEPC R20, `(.L_x_106) ;  /* 0x000000001014794e */ /* 0x000fee0000000000 */
[----:B-1--4-:R-:W-:Y:S05]  /*6ab0*/  CALL.ABS.NOINC R2 ;  /* 0x0000000002007343 */ /* 0x012fea0003c00000 */
.L_x_106:
[-C--:B------:R-:W-:Y:S01]  /*6ac0*/  F2FP.F16.E5M2.UNPACK_B R0, R81.reuse ;  /* 0x00000051ff00723e */ /* 0x080fe200020004ff */
[----:B------:R-:W-:Y:S05]  /*6ad0*/  WARPSYNC.ALL ;  /* 0x0000000000007948 */ /* 0x000fea0003800000 */
[----:B------:R-:W-:Y:S01]  /*6ae0*/  R2UR UR4, R48 ;  /* 0x00000000300472ca */ /* 0x000fe200000e0000 */
[--C-:B------:R-:W-:Y:S01]  /*6af0*/  HADD2.F32 R54, -RZ, R0.reuse.H0_H0 ;  /* 0x20000000ff367230 */ /* 0x100fe20000004100 */
[-C--:B------:R-:W-:Y:S01]  /*6b00*/  F2FP.F16.E5M2.UNPACK_B R2, R80.reuse.H1 ;  /* 0x00000050ff02723e */ /* 0x080fe200030004ff */
[----:B------:R-:W-:Y:S01]  /*6b10*/  HADD2.F32 R55, -RZ, R0.H1_H1 ;  /* 0x30000000ff377230 */ /* 0x000fe20000004100 */
[----:B------:R-:W-:Y:S01]  /*6b20*/  F2FP.F16.E5M2.UNPACK_B R0, R81.H1 ;  /* 0x00000051ff00723e */ /* 0x000fe200030004ff */
[----:B------:R-:W-:Y:S01]  /*6b30*/  BSSY.RECONVERGENT B0, `(.L_x_107) ;  /* 0x0000095000007945 */ /* 0x000fe20003800200 */
[----:B------:R-:W-:Y:S01]  /*6b40*/  F2FP.F16.E5M2.UNPACK_B R3, R80 ;  /* 0x00000050ff03723e */ /* 0x000fe200020004ff */
[----:B------:R-:W-:Y:S01]  /*6b50*/  HADD2.F32 R52, -RZ, R2.H0_H0 ;  /* 0x20000002ff347230 */ /* 0x000fe20000004100 */
[----:B------:R-:W-:Y:S01]  /*6b60*/  ISETP.NE.AND P0, PT, R110, RZ, PT ;  /* 0x000000ff6e00720c */ /* 0x000fe20003f05270 */
[--C-:B------:R-:W-:Y:S01]  /*6b70*/  HADD2.F32 R56, -RZ, R0.reuse.H0_H0 ;  /* 0x20000000ff387230 */ /* 0x100fe20000004100 */
[----:B------:R-:W-:Y:S01]  /*6b80*/  ISETP.NE.AND P6, PT, R118, RZ, PT ;  /* 0x000000ff7600720c */ /* 0x000fe20003fc5270 */
[----:B------:R-:W-:Y:S01]  /*6b90*/  HADD2.F32 R57, -RZ, R0.H1_H1 ;  /* 0x30000000ff397230 */ /* 0x000fe20000004100 */
[-C--:B------:R-:W-:Y:S01]  /*6ba0*/  F2FP.F16.E5M2.UNPACK_B R0, R83.reuse ;  /* 0x00000053ff00723e */ /* 0x080fe200020004ff */
[----:B-1----:R-:W-:Y:S01]  /*6bb0*/  LDTM.16dp32bit_t0_t15.x32 R4, tmem[UR4+0x40] ;  /* 0x00004004000479ee */ /* 0x002fe20008a80000 */
[----:B------:R-:W1:Y:S01]  /*6bc0*/  LDTM.16dp32bit_t16_t31.x32 R4, tmem[UR4+0x60] ;  /* 0x00006004000479ee */ /* 0x000e620008aa0000 */
[----:B------:R-:W-:Y:S01]  /*6bd0*/  HADD2.F32 R53, -RZ, R2.H1_H1 ;  /* 0x30000002ff357230 */ /* 0x000fe20000004100 */
[----:B------:R-:W-:Y:S01]  /*6be0*/  F2FP.F16.E5M2.UNPACK_B R2, R82.H1 ;  /* 0x00000052ff02723e */ /* 0x000fe200030004ff */
[--C-:B------:R-:W-:Y:S02]  /*6bf0*/  HADD2.F32 R50, -RZ, R3.reuse.H0_H0 ;  /* 0x20000003ff327230 */ /* 0x100fe40000004100 */
[--C-:B------:R-:W-:Y:S02]  /*6c00*/  HADD2.F32 R62, -RZ, R0.reuse.H0_H0 ;  /* 0x20000000ff3e7230 */ /* 0x100fe40000004100 */
[----:B------:R-:W-:Y:S01]  /*6c10*/  HADD2.F32 R63, -RZ, R0.H1_H1 ;  /* 0x30000000ff3f7230 */ /* 0x000fe20000004100 */
[----:B------:R-:W-:Y:S01]  /*6c20*/  F2FP.F16.E5M2.UNPACK_B R0, R84.H1 ;  /* 0x00000054ff00723e */ /* 0x000fe200030004ff */
[--C-:B------:R-:W-:Y:S02]  /*6c30*/  HADD2.F32 R60, -RZ, R2.reuse.H0_H0 ;  /* 0x20000002ff3c7230 */ /* 0x100fe40000004100 */
[----:B------:R-:W-:Y:S01]  /*6c40*/  HADD2.F32 R61, -RZ, R2.H1_H1 ;  /* 0x30000002ff3d7230 */ /* 0x000fe20000004100 */
[----:B------:R-:W-:Y:S01]  /*6c50*/  F2FP.F16.E5M2.UNPACK_B R2, R83.H1 ;  /* 0x00000053ff02723e */ /* 0x000fe200030004ff */
[----:B------:R-:W-:Y:S01]  /*6c60*/  HADD2.F32 R51, -RZ, R3.H1_H1 ;  /* 0x30000003ff337230 */ /* 0x000fe20000004100 */
[----:B------:R-:W-:Y:S01]  /*6c70*/  F2FP.F16.E5M2.UNPACK_B R3, R82 ;  /* 0x00000052ff03723e */ /* 0x000fe200020004ff */
[--C-:B------:R-:W-:Y:S02]  /*6c80*/  HADD2.F32 R68, -RZ, R0.reuse.H0_H0 ;  /* 0x20000000ff447230 */ /* 0x100fe40000004100 */
[----:B------:R-:W-:Y:S01]  /*6c90*/  HADD2.F32 R69, -RZ, R0.H1_H1 ;  /* 0x30000000ff457230 */ /* 0x000fe20000004100 */
[-C--:B------:R-:W-:Y:S01]  /*6ca0*/  F2FP.F16.E5M2.UNPACK_B R0, R85.reuse.H1 ;  /* 0x00000055ff00723e */ /* 0x080fe200030004ff */
[--C-:B------:R-:W-:Y:S02]  /*6cb0*/  HADD2.F32 R64, -RZ, R2.reuse.H0_H0 ;  /* 0x20000002ff407230 */ /* 0x100fe40000004100 */
[----:B------:R-:W-:Y:S01]  /*6cc0*/  HADD2.F32 R65, -RZ, R2.H1_H1 ;  /* 0x30000002ff417230 */ /* 0x000fe20000004100 */
[----:B------:R-:W-:Y:S01]  /*6cd0*/  F2FP.F16.E5M2.UNPACK_B R2, R85 ;  /* 0x00000055ff02723e */ /* 0x000fe200020004ff */
[--C-:B------:R-:W-:Y:S02]  /*6ce0*/  HADD2.F32 R58, -RZ, R3.reuse.H0_H0 ;  /* 0x20000003ff3a7230 */ /* 0x100fe40000004100 */
[C---:B-1----:R-:W-:Y:S01]  /*6cf0*/  FMUL R7, R47.reuse, R7 ;  /* 0x000000072f077220 */ /* 0x042fe20000400000 */
[----:B------:R-:W-:Y:S01]  /*6d00*/  HADD2.F32 R59, -RZ, R3.H1_H1 ;  /* 0x30000003ff3b7230 */ /* 0x000fe20000004100 */
[----:B------:R-:W-:Y:S01]  /*6d10*/  F2FP.F16.E5M2.UNPACK_B R3, R84 ;  /* 0x00000054ff03723e */ /* 0x000fe200020004ff */
[--C-:B------:R-:W-:Y:S02]  /*6d20*/  HADD2.F32 R72, -RZ, R0.reuse.H0_H0 ;  /* 0x20000000ff487230 */ /* 0x100fe40000004100 */
[C---:B------:R-:W-:Y:S01]  /*6d30*/  FMUL R11, R47.reuse, R11 ;  /* 0x0000000b2f0b7220 */ /* 0x040fe20000400000 */
[----:B------:R-:W-:Y:S01]  /*6d40*/  HADD2.F32 R73, -RZ, R0.H1_H1 ;  /* 0x30000000ff497230 */ /* 0x000fe20000004100 */
[----:B------:R-:W-:Y:S01]  /*6d50*/  F2FP.F16.E5M2.UNPACK_B R0, R87 ;  /* 0x00000057ff00723e */ /* 0x000fe200020004ff */
[--C-:B------:R-:W-:Y:S02]  /*6d60*/  HADD2.F32 R70, -RZ, R2.reuse.H0_H0 ;  /* 0x20000002ff467230 */ /* 0x100fe40000004100 */
[C---:B------:R-:W-:Y:S01]  /*6d70*/  FMUL R15, R47.reuse, R15 ;  /* 0x0000000f2f0f7220 */ /* 0x040fe20000400000 */
[----:B------:R-:W-:Y:S01]  /*6d80*/  HADD2.F32 R71, -RZ, R2.H1_H1 ;  /* 0x30000002ff477230 */ /* 0x000fe20000004100 */
[-C--:B------:R-:W-:Y:S01]  /*6d90*/  F2FP.F16.E5M2.UNPACK_B R2, R86.reuse.H1 ;  /* 0x00000056ff02723e */ /* 0x080fe200030004ff */
[--C-:B------:R-:W-:Y:S02]  /*6da0*/  HADD2.F32 R66, -RZ, R3.reuse.H0_H0 ;  /* 0x20000003ff427230 */ /* 0x100fe40000004100 */
[----:B------:R-:W-:Y:S01]  /*6db0*/  HADD2.F32 R67, -RZ, R3.H1_H1 ;  /* 0x30000003ff437230 */ /* 0x000fe20000004100 */
[----:B------:R-:W-:Y:S01]  /*6dc0*/  F2FP.F16.E5M2.UNPACK_B R3, R86 ;  /* 0x00000056ff03723e */ /* 0x000fe200020004ff */
[--C-:B------:R-:W-:Y:S02]  /*6dd0*/  HADD2.F32 R78, -RZ, R0.reuse.H0_H0 ;  /* 0x20000000ff4e7230 */ /* 0x100fe40000004100 */
[----:B------:R-:W-:Y:S02]  /*6de0*/  HADD2.F32 R79, -RZ, R0.H1_H1 ;  /* 0x30000000ff4f7230 */ /* 0x000fe40000004100 */
[C---:B------:R-:W-:Y:S01]  /*6df0*/  FMUL R0, R47.reuse, R4 ;  /* 0x000000042f007220 */ /* 0x040fe20000400000 */
[--C-:B------:R-:W-:Y:S02]  /*6e00*/  HADD2.F32 R76, -RZ, R2.reuse.H0_H0 ;  /* 0x20000002ff4c7230 */ /* 0x100fe40000004100 */
[----:B------:R-:W-:Y:S01]  /*6e10*/  FMUL R4, R47, R8 ;  /* 0x000000082f047220 */ /* 0x000fe20000400000 */
[----:B------:R-:W-:Y:S02]  /*6e20*/  HADD2.F32 R77, -RZ, R2.H1_H1 ;  /* 0x30000002ff4d7230 */ /* 0x000fe40000004100 */
[----:B------:R-:W-:Y:S01]  /*6e30*/  FFMA R0, R49, R50, R0 ;  /* 0x0000003231007223 */ /* 0x000fe20000000000 */
[--C-:B------:R-:W-:Y:S02]  /*6e40*/  HADD2.F32 R74, -RZ, R3.reuse.H0_H0 ;  /* 0x20000003ff4a7230 */ /* 0x100fe40000004100 */
[C---:B------:R-:W-:Y:S01]  /*6e50*/  FMUL R2, R47.reuse, R5 ;  /* 0x000000052f027220 */ /* 0x040fe20000400000 */
[----:B------:R-:W-:Y:S02]  /*6e60*/  HADD2.F32 R75, -RZ, R3.H1_H1 ;  /* 0x30000003ff4b7230 */ /* 0x000fe40000004100 */
[C---:B------:R-:W-:Y:S01]  /*6e70*/  FMUL R5, R47.reuse, R9 ;  /* 0x000000092f057220 */ /* 0x040fe20000400000 */
[----:B------:R-:W-:Y:S01]  /*6e80*/  FMUL R8, R47, R12 ;  /* 0x0000000c2f087220 */ /* 0x000fe20000400000 */
[----:B------:R-:W-:Y:S01]  /*6e90*/  FFMA R2, R49, R51, R2 ;  /* 0x0000003331027223 */ /* 0x000fe20000000002 */
[C---:B------:R-:W-:Y:S01]  /*6ea0*/  FMUL R9, R47.reuse, R13 ;  /* 0x0000000d2f097220 */ /* 0x040fe20000400000 */
[C---:B------:R-:W-:Y:S01]  /*6eb0*/  FMUL R12, R47.reuse, R21 ;  /* 0x000000152f0c7220 */ /* 0x040fe20000400000 */
[C---:B------:R-:W-:Y:S01]  /*6ec0*/  FMUL R21, R47.reuse, R30 ;  /* 0x0000001e2f157220 */ /* 0x040fe20000400000 */
[C---:B------:R-:W-:Y:S01]  /*6ed0*/  FMUL R13, R47.reuse, R22 ;  /* 0x000000162f0d7220 */ /* 0x040fe20000400000 */
[C---:B------:R-:W-:Y:S01]  /*6ee0*/  FMUL R22, R47.reuse, R31 ;  /* 0x0000001f2f167220 */ /* 0x040fe20000400000 */
        /* <DEDUP_REMOVED lines=8> */
[C---:B------:R-:W-:Y:S01]  /*6f70*/  FFMA R6, R49.reuse, R56, R6 ;  /* 0x0000003831067223 */ /* 0x040fe20000000006 */
[C---:B------:R-:W-:Y:S01]  /*6f80*/  FFMA R11, R49.reuse, R57, R11 ;  /* 0x00000039310b7223 */ /* 0x040fe2000000000b */
[C---:B------:R-:W-:Y:S01]  /*6f90*/  FFMA R8, R49.reuse, R58, R8 ;  /* 0x0000003a31087223 */ /* 0x040fe20000000008 */
[----:B------:R-:W-:Y:S01]  /*6fa0*/  FFMA R9, R49, R59, R9 ;  /* 0x0000003b31097223 */ /* 0x000fe20000000009 */
[----:B------:R-:W-:Y:S01]  /*6fb0*/  F2FP.SATFINITE.E5M2.F32.PACK_AB_MERGE_C R52, R7, R3, RZ ;  /* 0x000000030734723e */ /* 0x000fe200048060ff */
[----:B------:R-:W-:Y:S01]  /*6fc0*/  FFMA R10, R49, R60, R10 ;  /* 0x0000003c310a7223 */ /* 0x000fe2000000000a */
[----:B------:R-:W-:Y:S01]  /*6fd0*/  F2FP.SATFINITE.E5M2.F32.PACK_AB_MERGE_C R53, R11, R6, RZ ;  /* 0x000000060b35723e */ /* 0x000fe200048060ff */
[----:B------:R-:W-:Y:S01]  /*6fe0*/  FFMA R15, R49, R61, R15 ;  /* 0x0000003d310f7223 */ /* 0x000fe2000000000f */
[C---:B------:R-:W-:Y:S01]  /*6ff0*/  FMUL R3, R47.reuse, R16 ;  /* 0x000000102f037220 */ /* 0x040fe20000400000 */
[C---:B------:R-:W-:Y:S01]  /*7000*/  FMUL R6, R47.reuse, R17 ;  /* 0x000000112f067220 */ /* 0x040fe20000400000 */
[----:B------:R-:W-:Y:S01]  /*7010*/  F2FP.F16.E5M2.UNPACK_B R51, R87.H1 ;  /* 0x00000057ff33723e */ /* 0x000fe200030004ff */
[----:B------:R-:W-:Y:S01]  /*7020*/  FMUL R11, R47, R20 ;  /* 0x000000142f0b7220 */ /* 0x000fe20000400000 */
[----:B------:R-:W-:Y:S01]  /*7030*/  F2FP.SATFINITE.E5M2.F32.PACK_AB_MERGE_C R54, R15, R10, RZ ;  /* 0x0000000a0f36723e */ /* 0x000fe200048060ff */
[C---:B------:R-:W-:Y:S01]  /*7040*/  FFMA R3, R49.reuse, R62, R3 ;  /* 0x0000003e31037223 */ /* 0x040fe20000000003 */
[----:B------:R-:W-:Y:S01]  /*7050*/  FFMA R6, R49, R63, R6 ;  /* 0x0000003f31067223 */ /* 0x000fe20000000006 */
[----:B------:R-:W-:Y:S01]  /*7060*/  FMUL R20, R47, R29 ;  /* 0x0000001d2f147220 */ /* 0x000fe20000400000 */
[----:B------:R-:W-:Y:S01]  /*7070*/  F2FP.SATFINITE.E5M2.F32.PACK_AB_MERGE_C R29, R5, R4, R53 ;  /* 0x00000004051d723e */ /* 0x000fe20004806035 */
[----:B------:R-:W-:Y:S01]  /*7080*/  FMUL R10, R47, R19 ;  /* 0x000000132f0a7220 */ /* 0x000fe20000400000 */
[----:B------:R-:W-:Y:S01]  /*7090*/  F2FP.SATFINITE.E5M2.F32.PACK_AB_MERGE_C R30, R9, R8, R54 ;  /* 0x00000008091e723e */ /* 0x000fe20004806036 */
        /* <DEDUP_REMOVED lines=10> */
[----:B------:R-:W-:Y:S01]  /*7140*/  FFMA R14, R49, R69, R14 ;  /* 0x00000045310e7223 */ /* 0x000fe2000000000e */
[----:B------:R-:W-:Y:S01]  /*7150*/  FMUL R18, R47, R27 ;  /* 0x0000001b2f127220 */ /* 0x000fe20000400000 */
[C---:B------:R-:W-:Y:S01]  /*7160*/  FFMA R15, R49.reuse, R70, R15 ;  /* 0x00000046310f7223 */ /* 0x040fe2000000000f */
[C---:B------:R-:W-:Y:S01]  /*7170*/  FFMA R16, R49.reuse, R71, R16 ;  /* 0x0000004731107223 */ /* 0x040fe20000000010 */
[C---:B------:R-:W-:Y:S01]  /*7180*/  FFMA R17, R49.reuse, R72, R17 ;  /* 0x0000004831117223 */ /* 0x040fe20000000011 */
[C---:B------:R-:W-:Y:S01]  /*7190*/  FFMA R18, R49.reuse, R73, R18 ;  /* 0x0000004931127223 */ /* 0x040fe20000000012 */
[----:B------:R-:W-:Y:S01]  /*71a0*/  FFMA R19, R49, R74, R19 ;  /* 0x0000004a31137223 */ /* 0x000fe20000000013 */
[----:B------:R-:W-:Y:S01]  /*71b0*/  FMUL R23, R47, R32 ;  /* 0x000000202f177220 */ /* 0x000fe20000400000 */
[----:B------:R-:W-:Y:S01]  /*71c0*/  FFMA R20, R49, R75, R20 ;  /* 0x0000004b31147223 */ /* 0x000fe20000000014 */
[----:B------:R-:W-:Y:S01]  /*71d0*/  FMUL R24, R47, R33 ;  /* 0x000000212f187220 */ /* 0x000fe20000400000 */
[--C-:B------:R-:W-:Y:S02]  /*71e0*/  HADD2.F32 R50, -RZ, R51.reuse.H0_H0 ;  /* 0x20000033ff327230 */ /* 0x100fe40000004100 */
[----:B------:R-:W-:Y:S01]  /*71f0*/  FFMA R21, R49, R76, R21 ;  /* 0x0000004c31157223 */ /* 0x000fe20000000015 */
[----:B------:R-:W-:Y:S02]  /*7200*/  HADD2.F32 R51, -RZ, R51.H1_H1 ;  /* 0x30000033ff337230 */ /* 0x000fe40000004100 */
[----:B------:R-:W-:Y:S01]  /*7210*/  FMUL R25, R47, R34 ;  /* 0x000000222f197220 */ /* 0x000fe20000400000 */
[----:B------:R-:W-:Y:S01]  /*7220*/  FFMA R22, R49, R77, R22 ;  /* 0x0000004d31167223 */ /* 0x000fe20000000016 */
[----:B------:R-:W-:Y:S01]  /*7230*/  FMUL R26, R47, R35 ;  /* 0x000000232f1a7220 */ /* 0x000fe20000400000 */
[----:B------:R-:W-:Y:S01]  /*7240*/  F2FP.SATFINITE.E5M2.F32.PACK_AB_MERGE_C R7, R10, R7, RZ ;  /* 0x000000070a07723e */ /* 0x000fe200048060ff */
[C---:B------:R-:W-:Y:S01]  /*7250*/  FFMA R23, R49.reuse, R78, R23 ;  /* 0x0000004e31177223 */ /* 0x040fe20000000017 */
[C---:B------:R-:W-:Y:S01]  /*7260*/  FFMA R24, R49.reuse, R79, R24 ;  /* 0x0000004f31187223 */ /* 0x040fe20000000018 */
[C---:B------:R-:W-:Y:S01]  /*7270*/  FFMA R25, R49.reuse, R50, R25 ;  /* 0x0000003231197223 */ /* 0x040fe20000000019 */
[----:B------:R-:W-:Y:S01]  /*7280*/  FFMA R26, R49, R51, R26 ;  /* 0x00000033311a7223 */ /* 0x000fe2000000001a */
[----:B------:R-:W-:Y:S02]  /*7290*/  F2FP.SATFINITE.E5M2.F32.PACK_AB_MERGE_C R28, R2, R0, R52 ;  /* 0x00000000021c723e */ /* 0x000fe40004806034 */
[----:B------:R-:W-:Y:S02]  /*72a0*/  F2FP.SATFINITE.E5M2.F32.PACK_AB_MERGE_C R31, R6, R3, R7 ;  /* 0x00000003061f723e */ /* 0x000fe40004806007 */
[----:B------:R-:W-:Y:S02]  /*72b0*/  F2FP.SATFINITE.E5M2.F32.PACK_AB_MERGE_C R13, R14, R13, RZ ;  /* 0x0000000d0e0d723e */ /* 0x000fe400048060ff */
[----:B------:R-:W-:Y:S01]  /*72c0*/  F2FP.SATFINITE.E5M2.F32.PACK_AB_MERGE_C R17, R18, R17, RZ ;  /* 0x000000111211723e */ /* 0x000fe200048060ff */
[----:B------:R1:W-:Y:S01]  /*72d0*/  STS.128 [R100+UR49+0x5200], R28 ;  /* 0x0052001c64007988 */ /* 0x0003e20008000c31 */
[----:B------:R-:W-:Y:S02]  /*72e0*/  F2FP.SATFINITE.E5M2.F32.PACK_AB_MERGE_C R14, R22, R21, RZ ;  /* 0x00000015160e723e */ /* 0x000fe400048060ff */
[----:B------:R-:W-:Y:S02]  /*72f0*/  F2FP.SATFINITE.E5M2.F32.PACK_AB_MERGE_C R25, R26, R25, RZ ;  /* 0x000000191a19723e */ /* 0x000fe400048060ff */
[----:B------:R-:W-:Y:S02]  /*7300*/  F2FP.SATFINITE.E5M2.F32.PACK_AB_MERGE_C R12, R12, R11, R13 ;  /* 0x0000000b0c0c723e */ /* 0x000fe4000480600d */
[----:B------:R-:W-:Y:S02]  /*7310*/  F2FP.SATFINITE.E5M2.F32.PACK_AB_MERGE_C R13, R16, R15, R17 ;  /* 0x0000000f100d723e */ /* 0x000fe40004806011 */
        /* <DEDUP_REMOVED lines=13> */
[----:B------:R-:W-:Y:S02]  /*73f0*/  UIADD3 UR8, UP0, UPT, UR52, 0x680, URZ ;  /* 0x0000068034087890 */ /* 0x000fe4000ff1e0ff */
[----:B------:R-:W-:Y:S02]  /*7400*/  UIADD3 UR5, UPT, UPT, UR41, 0x40, URZ ;  /* 0x0000004029057890 */ /* 0x000fe4000fffe0ff */
[----:B------:R-:W-:Y:S02]  /*7410*/  UIADD3 UR4, UPT, UPT, UR49, 0x5200, URZ ;  /* 0x0000520031047890 */ /* 0x000fe4000fffe0ff */
[----:B------:R-:W-:Y:S01]  /*7420*/  UIADD3.X UR9, UPT, UPT, URZ, UR53, URZ, UP0, !UPT ;  /* 0x00000035ff097290 */ /* 0x000fe200087fe4ff */
[----:B------:R-:W-:Y:S01]  /*7430*/  UMOV UR6, UR42 ;  /* 0x0000002a00067c82 */ /* 0x000fe20008000000 */
[----:B------:R-:W-:Y:S07]  /*7440*/  UMOV UR7, UR36 ;  /* 0x0000002400077c82 */ /* 0x000fee0008000000 */
[----:B------:R2:W-:Y:S01]  /*7450*/  UTMASTG.3D [UR4], [UR8] ;  /* 0x00000004080073b5 */ /* 0x0005e20008010000 */
[----:B------:R0:W-:Y:S01]  /*7460*/  UTMACMDFLUSH ;  /* 0x00000000000079b7 */ /* 0x0001e20000000000 */
[----:B--2---:R-:W-:Y:S04]  /*7470*/  DEPBAR.LE SB0, 0x1 ;  /* 0x000080400000791a */ /* 0x004fe80000000000 */
.L_x_108:
[----:B------:R-:W-:Y:S05]  /*7480*/  BSYNC.RECONVERGENT B0 ;  /* 0x0000000000007941 */ /* 0x000fea0003800200 */
.L_x_107:
        /* <DEDUP_REMOVED lines=15> */
.L_x_112:
[----:B------:R-:W-:Y:S05]  /*7580*/  BSYNC B0 ;  /* 0x0000000000007941 */ /* 0x000fea0003800000 */
.L_x_111:
[----:B------:R-:W-:Y:S01]  /*7590*/  ISETP.NE.AND P0, PT, R116, RZ, PT ;  /* 0x000000ff7400720c */ /* 0x000fe20003f05270 */
[----:B------:R-:W-:Y:S11]  /*75a0*/  VIADD R105, R105, 0x1 ;  /* 0x0000000169697836 */ /* 0x000ff60000000000 */
[----:B------:R-:W-:Y:S01]  /*75b0*/  @!UPT UIADD3 URZ, UPT, UPT, URZ, URZ, URZ ;  /* 0x000000fffffff290 */ /* 0x000fe2000fffe0ff */
[----:B------:R3:W4:Y:S04]  /*75c0*/  @P0 LDS.128 R84, [R2+0x210] ;  /* 0x0002100002540984 */ /* 0x0007280000000c00 */
[----:B------:R1:W1:Y:S01]  /*75d0*/  @P0 LDS.128 R80, [R3+UR49+0x200] ;  /* 0x0002003103500984 */ /* 0x0002620008000c00 */
        /* <DEDUP_REMOVED lines=14> */
.L_x_110:
[----:B------:R-:W-:Y:S05]  /*76c0*/  BSYNC B1 ;  /* 0x0000000000017941 */ /* 0x000fea0003800000 */
.L_x_109:
[----:B------:R-:W-:Y:S05]  /*76d0*/  VIADD R0, R48, 0x80 ;  /* 0x0000008030007836 */ /* 0x000fea0000000000 */
[----:B------:R-:W-:Y:S04]  /*76e0*/  SHF.R.U32.HI R0, RZ, 0x15, R0 ;  /* 0x00000015ff007819 */ /* 0x000fe80000011600 */
[----:B------:R-:W-:Y:S11]  /*76f0*/  LOP3.LUT P0, RZ, R0, 0x3, R101, 0x48, !PT ;  /* 0x0000000300ff7812 */ /* 0x000ff60007804865 */
[----:B------:R-:W-:Y:S02]  /*7700*/  @!UPT UIADD3 URZ, UPT, UPT, URZ, URZ, URZ ;  /* 0x000000fffffff290 */ /* 0x000fe4000fffe0ff */
[----:B------:R-:W-:Y:S05]  /*7710*/  @!P0 BRA `(.L_x_114) ;  /* 0x0000000000408947 */ /* 0x000fea0003800000 */
[----:B------:R-:W2:Y:S01]  /*7720*/  LDCU.64 UR8, c[0x4][0x78] ;  /* 0x01000f00ff0877ac */ /* 0x000ea20008000a00 */
[----:B------:R-:W-:Y:S01]  /*7730*/  MOV R3, 0x0 ;  /* 0x0000000000037802 */ /* 0x000fe20000000f00 */
[----:B-1----:R-:W-:Y:S02]  /*7740*/  HFMA2 R12, -RZ, RZ, 0, 5.9604644775390625e-08 ;  /* 0x00000001ff0c7431 */ /* 0x002fe400000001ff */
[----:B------:R-:W-:Y:S02]  /*7750*/  IMAD.MOV.U32 R8, RZ, RZ, 0x192 ;  /* 0x00000192ff087424 */ /* 0x000fe400078e00ff */
[----:B------:R-:W-:Y:S01]  /*7760*/  IMAD.MOV.U32 R13, RZ, RZ, RZ ;  /* 0x000000ffff0d7224 */ /* 0x000fe200078e00ff */
[----:B------:R-:W1:Y:S01]  /*7770*/  LDCU.64 UR6, c[0x4][0x80] ;  /* 0x01001000ff0677ac */ /* 0x000e620008000a00 */
[----:B------:R-:W3:Y:S01]  /*7780*/  LDC.64 R2, c[0x4][R3] ;  /* 0x0100000003027b82 */ /* 0x000ee20000000a00 */
[----:B------:R-:W4:Y:S01]  /*7790*/  LDCU.64 UR4, c[0x4][0x18] ;  /* 0x01000300ff0477ac */ /* 0x000f220008000a00 */
[----:B--2---:R-:W-:Y:S01]  /*77a0*/  MOV R5, UR9 ;  /* 0x0000000900057c02 */ /* 0x004fe20008000f00 */
[----:B------:R-:W-:Y:S01]  /*77b0*/  IMAD.U32 R4, RZ, RZ, UR8 ;  /* 0x00000008ff047e24 */ /* 0x000fe2000f8e00ff */
[----:B-1----:R-:W-:Y:S01]  /*77c0*/  MOV R7, UR7 ;  /* 0x0000000700077c02 */ /* 0x002fe20008000f00 */
[----:B------:R-:W-:Y:S01]  /*77d0*/  IMAD.U32 R6, RZ, RZ, UR6 ;  /* 0x00000006ff067e24 */ /* 0x000fe2000f8e00ff */
[----:B----4-:R-:W-:Y:S01]  /*77e0*/  MOV R11, UR5 ;  /* 0x00000005000b7c02 */ /* 0x010fe20008000f00 */
[----:B------:R-:W-:Y:S02]  /*77f0*/  IMAD.U32 R10, RZ, RZ, UR4 ;  /* 0x00000004ff0a7e24 */ /* 0x000fe4000f8e00ff */
[----:B------:R-:W-:Y:S07]  /*7800*/  LEPC R20, `(.L_x_114) ;  /* 0x000000001014794e */ /* 0x000fee0000000000 */
[----:B---3--:R-:W-:Y:S05]  /*7810*/  CALL.ABS.NOINC R2 ;  /* 0x0000000002007343 */ /* 0x008fea0003c00000 */
.L_x_114:
        /* <DEDUP_REMOVED lines=148> */
[----:B------:R-:W-:Y:S02]  /*8160*/  UIADD3 UR8, UP0, UPT, UR52, 0x680, URZ ;  /* 0x0000068034087890 */ /* 0x000fe4000ff1e0ff */
[----:B------:R-:W-:Y:S02]  /*8170*/  UIADD3 UR5, UPT, UPT, UR41, 0x80, URZ ;  /* 0x0000008029057890 */ /* 0x000fe4000fffe0ff */
[----:B------:R-:W-:Y:S01]  /*8180*/  MOV R109, UR10 ;  /* 0x0000000a006d7c02 */ /* 0x000fe20008000f00 */
[----:B------:R-:W-:Y:S01]  /*8190*/  UIADD3.X UR9, UPT, UPT, URZ, UR53, URZ, UP0, !UPT ;  /* 0x00000035ff097290 */ /* 0x000fe200087fe4ff */
[----:B------:R-:W-:Y:S02]  /*81a0*/  UMOV UR6, UR42 ;  /* 0x0000002a00067c82 */ /* 0x000fe40008000000 */
[----:B------:R-:W-:Y:S01]  /*81b0*/  R2UR UR4, R109 ;  /* 0x000000006d0472ca */ /* 0x000fe200000e0000 */
[----:B------:R-:W-:Y:S11]  /*81c0*/  UMOV UR7, UR36 ;  /* 0x0000002400077c82 */ /* 0x000ff60008000000 */
[----:B------:R-:W-:Y:S01]  /*81d0*/  @!UPT UIADD3 URZ, UPT, UPT, URZ, URZ, URZ ;  /* 0x000000fffffff290 */ /* 0x000fe2000fffe0ff */
[----:B------:R2:W-:Y:S01]  /*81e0*/  UTMASTG.3D [UR4], [UR8] ;  /* 0x00000004080073b5 */ /* 0x0005e20008010000 */
[----:B------:R0:W-:Y:S01]  /*81f0*/  UTMACMDFLUSH ;  /* 0x00000000000079b7 */ /* 0x0001e20000000000 */
[----:B--2---:R-:W-:Y:S04]  /*8200*/  DEPBAR.LE SB0, 0x1 ;  /* 0x000080400000791a */ /* 0x004fe80000000000 */
.L_x_116:
[----:B------:R-:W-:Y:S05]  /*8210*/  BSYNC.RECONVERGENT B0 ;  /* 0x0000000000007941 */ /* 0x000fea0003800200 */
.L_x_115:
        /* <DEDUP_REMOVED lines=15> */
.L_x_120:
[----:B------:R-:W-:Y:S05]  /*8310*/  BSYNC B0 ;  /* 0x0000000000007941 */ /* 0x000fea0003800000 */
.L_x_119:
        /* <DEDUP_REMOVED lines=19> */
.L_x_118:
[----:B------:R-:W-:Y:S05]  /*8450*/  BSYNC B1 ;  /* 0x0000000000017941 */ /* 0x000fea0003800000 */
.L_x_117:
        /* <DEDUP_REMOVED lines=21> */
.L_x_122:
[----:B------:R-:W-:Y:S01]  /*85b0*/  ISETP.NE.AND P0, PT, R110, RZ, PT ;  /* 0x000000ff6e00720c */ /* 0x000fe20003f05270 */
[----:B------:R-:W-:Y:S05]  /*85c0*/  WARPSYNC.ALL ;  /* 0x0000000000007948 */ /* 0x000fea0003800000 */
[----:B------:R-:W-:Y:S01]  /*85d0*/  R2UR UR4, R48 ;  /* 0x00000000300472ca */ /* 0x000fe200000e0000 */
[----:B------:R-:W-:Y:S01]  /*85e0*/  BSSY.RECONVERGENT B0, `(.L_x_123) ;  /* 0x000009c000007945 */ /* 0x000fe20003800200 */
[-C--:B------:R-:W-:Y:S02]  /*85f0*/  F2FP.F16.E5M2.UNPACK_B R2, R80.reuse ;  /* 0x00000050ff02723e */ /* 0x080fe400020004ff */
[----:B------:R-:W-:Y:S02]  /*8600*/  F2FP.F16.E5M2.UNPACK_B R80, R80.H1 ;  /* 0x00000050ff50723e */ /* 0x000fe400030004ff */
[-C--:B------:R-:W-:Y:S01]  /*8610*/  F2FP.F16.E5M2.UNPACK_B R51, R81.reuse ;  /* 0x00000051ff33723e */ /* 0x080fe200020004ff */
[--C-:B------:R-:W-:Y:S01]  /*8620*/  HADD2.F32 R0, -RZ, R2.reuse.H0_H0 ;  /* 0x20000002ff007230 */ /* 0x100fe20000004100 */
[----:B------:R-:W-:Y:S01]  /*8630*/  F2FP.F16.E5M2.UNPACK_B R81, R81.H1 ;  /* 0x00000051ff51723e */ /* 0x000fe200030004ff */
[----:B------:R-:W-:Y:S01]  /*8640*/  HADD2.F32 R2, -RZ, R2.H1_H1 ;  /* 0x30000002ff027230 */ /* 0x000fe20000004100 */
[-C--:B------:R-:W-:Y:S01]  /*8650*/  F2FP.F16.E5M2.UNPACK_B R55, R82.reuse ;  /* 0x00000052ff37723e */ /* 0x080fe200020004ff */
[--C-:B------:R-:W-:Y:S01]  /*8660*/  HADD2.F32 R3, -RZ, R80.reuse.H0_H0 ;  /* 0x20000050ff037230 */ /* 0x100fe20000004100 */
[----:B------:R-:W-:Y:S01]  /*8670*/  F2FP.F16.E5M2.UNPACK_B R82, R82.H1 ;  /* 0x00000052ff52723e */ /* 0x000fe200030004ff */
[----:B-1----:R-:W-:Y:S01]  /*8680*/  LDTM.16dp32bit_t0_t15.x32 R4, tmem[UR4+0xc0] ;  /* 0x0000c004000479ee */ /* 0x002fe20008a80000 */
[----:B------:R-:W1:Y:S01]  /*8690*/  LDTM.16dp32bit_t16_t31.x32 R4, tmem[UR4+0xe0] ;  /* 0x0000e004000479ee */ /* 0x000e620008aa0000 */
[----:B------:R-:W-:Y:S01]  /*86a0*/  NOP ;  /* 0x0000000000007918 */ /* 0x000fe20000000000 */
[--C-:B------:R-:W-:Y:S01]  /*86b0*/  HADD2.F32 R50, -RZ, R51.reuse.H0_H0 ;  /* 0x20000033ff327230 */ /* 0x100fe20000004100 */
[----:B------:R-:W-:Y:S01]  /*86c0*/  R2UR UR5, R113 ;  /* 0x00000000710572ca */ /* 0x000fe200000e0000 */
[----:B------:R-:W-:Y:S01]  /*86d0*/  HADD2.F32 R51, -RZ, R51.H1_H1 ;  /* 0x30000033ff337230 */ /* 0x000fe20000004100 */
[----:B------:R-:W-:Y:S01]  /*86e0*/  F2FP.F16.E5M2.UNPACK_B R59, R83 ;  /* 0x00000053ff3b723e */ /* 0x000fe200020004ff */
[--C-:B------:R-:W-:Y:S01]  /*86f0*/  HADD2.F32 R54, -RZ, R55.reuse.H0_H0 ;  /* 0x20000037ff367230 */ /* 0x100fe20000004100 */
[----:B------:R-:W-:Y:S01]  /*8700*/  F2FP.F16.E5M2.UNPACK_B R63, R84 ;  /* 0x00000054ff3f723e */ /* 0x000fe200020004ff */
[----:B------:R-:W-:Y:S01]  /*8710*/  HADD2.F32 R55, -RZ, R55.H1_H1 ;  /* 0x30000037ff377230 */ /* 0x000fe20000004100 */
[----:B------:R-:W-:Y:S01]  /*8720*/  F2FP.F16.E5M2.UNPACK_B R67, R85 ;  /* 0x00000055ff43723e */ /* 0x000fe200020004ff */
[--C-:B------:R-:W-:Y:S01]  /*8730*/  HADD2.F32 R58, -RZ, R59.reuse.H0_H0 ;  /* 0x2000003bff3a7230 */ /* 0x100fe20000004100 */
[----:B------:R-:W-:Y:S01]  /*8740*/  F2FP.F16.E5M2.UNPACK_B R71, R86 ;  /* 0x00000056ff47723e */ /* 0x000fe200020004ff */
[----:B------:R-:W-:Y:S01]  /*8750*/  HADD2.F32 R59, -RZ, R59.H1_H1 ;  /* 0x3000003bff3b7230 */ /* 0x000fe20000004100 */
[----:B------:R-:W-:Y:S01]  /*8760*/  F2FP.F16.E5M2.UNPACK_B R74, R87 ;  /* 0x00000057ff4a723e */ /* 0x000fe200020004ff */
[--C-:B------:R-:W-:Y:S01]  /*8770*/  HADD2.F32 R62, -RZ, R63.reuse.H0_H0 ;  /* 0x2000003fff3e7230 */ /* 0x100fe20000004100 */
[----:B------:R-:W-:Y:S01]  /*8780*/  F2FP.F16.E5M2.UNPACK_B R83, R83.H1 ;  /* 0x00000053ff53723e */ /* 0x000fe200030004ff */
[----:B------:R-:W-:Y:S01]  /*8790*/  UIADD3 UR5, UPT, UPT, UR5, 0xe0, URZ ;  /* 0x000000e005057890 */ /* 0x000fe2000fffe0ff */
[----:B------:R-:W-:Y:S01]  /*87a0*/  HADD2.F32 R63, -RZ, R63.H1_H1 ;  /* 0x3000003fff3f7230 */ /* 0x000fe20000004100 */
[----:B------:R-:W-:Y:S01]  /*87b0*/  F2FP.F16.E5M2.UNPACK_B R84, R84.H1 ;  /* 0x00000054ff54723e */ /* 0x000fe200030004ff */
[--C-:B------:R-:W-:Y:S01]  /*87c0*/  HADD2.F32 R66, -RZ, R67.reuse.H0_H0 ;  /* 0x20000043ff427230 */ /* 0x100fe20000004100 */
[----:B------:R-:W-:Y:S01]  /*87d0*/  UPRMT UR5, UR37, 0x654, UR5 ;  /* 0x0000065425057896 */ /* 0x000fe20008000005 */
[----:B------:R-:W-:Y:S01]  /*87e0*/  HADD2.F32 R67, -RZ, R67.H1_H1 ;  /* 0x30000043ff437230 */ /* 0x000fe20000004100 */
[----:B------:R-:W-:Y:S01]  /*87f0*/  F2FP.F16.E5M2.UNPACK_B R85, R85.H1 ;  /* 0x00000055ff55723e */ /* 0x000fe200030004ff */
[--C-:B------:R-:W-:Y:S02]  /*8800*/  HADD2.F32 R70, -RZ, R71.reuse.H0_H0 ;  /* 0x20000047ff467230 */ /* 0x100fe40000004100 */
[C---:B-1----:R-:W-:Y:S01]  /*8810*/  FMUL R4, R47.reuse, R4 ;  /* 0x000000042f047220 */ /* 0x042fe20000400000 */
[C---:B------:R-:W-:Y:S01]  /*8820*/  FMUL R5, R47.reuse, R5 ;  /* 0x000000052f057220 */ /* 0x040fe20000400000 */
[C---:B------:R-:W-:Y:S01]  /*8830*/  FMUL R8, R47.reuse, R8 ;  /* 0x000000082f087220 */ /* 0x040fe20000400000 */
[----:B------:R-:W-:Y:S01]  /*8840*/  FMUL R9, R47, R9 ;  /* 0x000000092f097220 */ /* 0x000fe20000400000 */
[C---:B------:R-:W-:Y:S01]  /*8850*/  FFMA R4, R49.reuse, R0, R4 ;  /* 0x0000000031047223 */ /* 0x040fe20000000004 */
[----:B------:R-:W-:Y:S01]  /*8860*/  SYNCS.ARRIVE.TRANS64.RED.A1T0 RZ, [UR5], RZ ;  /* 0x000000ffffff79a7 */ /* 0x000fe20008100405 */
        /* <DEDUP_REMOVED lines=8> */
[----:B------:R-:W-:Y:S02]  /*88f0*/  HADD2.F32 R71, -RZ, R71.H1_H1 ;  /* 0x30000047ff477230 */ /* 0x000fe40000004100 */
[C---:B------:R-:W-:Y:S01]  /*8900*/  FMUL R25, R47.reuse, R30 ;  /* 0x0000001e2f197220 */ /* 0x040fe20000400000 */
[C---:B------:R-:W-:Y:S01]  /*8910*/  FMUL R30, R47.reuse, R35 ;  /* 0x000000232f1e7220 */ /* 0x040fe20000400000 */
[----:B------:R-:W-:Y:S02]  /*8920*/  HADD2.F32 R48, -RZ, R80.H1_H1 ;  /* 0x30000050ff307230 */ /* 0x000fe40000004100 */
[C---:B------:R-:W-:Y:S01]  /*8930*/  FMUL R6, R47.reuse, R6 ;  /* 0x000000062f067220 */ /* 0x040fe20000400000 */
[C---:B------:R-:W-:Y:S01]  /*8940*/  FMUL R7, R47.reuse, R7 ;  /* 0x000000072f077220 */ /* 0x040fe20000400000 */
[--C-:B------:R-:W-:Y:S02]  /*8950*/  HADD2.F32 R52, -RZ, R81.reuse.H0_H0 ;  /* 0x20000051ff347230 */ /* 0x100fe40000004100 */
[----:B------:R-:W-:Y:S01]  /*8960*/  FMUL R10, R47, R10 ;  /* 0x0000000a2f0a7220 */ /* 0x000fe20000400000 */
[C---:B------:R-:W-:Y:S01]  /*8970*/  FFMA R6, R49.reuse, R3, R6 ;  /* 0x0000000331067223 */ /* 0x040fe20000000006 */
[----:B------:R-:W-:Y:S02]  /*8980*/  HADD2.F32 R53, -RZ, R81.H1_H1 ;  /* 0x30000051ff357230 */ /* 0x000fe40000004100 */
[C---:B------:R-:W-:Y:S01]  /*8990*/  FFMA R7, R49.reuse, R48, R7 ;  /* 0x0000003031077223 */ /* 0x040fe20000000007 */
[C---:B------:R-:W-:Y:S01]  /*89a0*/  FFMA R8, R49.reuse, R50, R8 ;  /* 0x0000003231087223 */ /* 0x040fe20000000008 */
[C---:B------:R-:W-:Y:S01]  /*89b0*/  FFMA R9, R49.reuse, R51, R9 ;  /* 0x0000003331097223 */ /* 0x040fe20000000009 */
[----:B------:R-:W-:Y:S01]  /*89c0*/  FFMA R10, R49, R52, R10 ;  /* 0x00000034310a7223 */ /* 0x000fe2000000000a */
[--C-:B------:R-:W-:Y:S01]  /*89d0*/  HADD2.F32 R48, -RZ, R74.reuse.H0_H0 ;  /* 0x2000004aff307230 */ /* 0x100fe20000004100 */
[----:B------:R-:W-:Y:S01]  /*89e0*/  F2FP.SATFINITE.E5M2.F32.PACK_AB_MERGE_C R77, R7, R6, RZ ;  /* 0x00000006074d723e */ /* 0x000fe200048060ff */
[C---:B------:R-:W-:Y:S01]  /*89f0*/  FMUL R7, R47.reuse, R24 ;  /* 0x000000182f077220 */ /* 0x040fe20000400000 */
[C---:B------:R-:W-:Y:S01]  /*8a00*/  FMUL R24, R47.reuse, R29 ;  /* 0x0000001d2f187220 */ /* 0x040fe20000400000 */
[C---:B------:R-:W-:Y:S01]  /*8a10*/  FMUL R29, R47.reuse, R34 ;  /* 0x000000222f1d7220 */ /* 0x040fe20000400000 */
[----:B------:R-:W-:Y:S02]  /*8a20*/  HADD2.F32 R74, -RZ, R74.H1_H1 ;  /* 0x3000004aff4a7230 */ /* 0x000fe40000004100 */
[C---:B------:R-:W-:Y:S01]  /*8a30*/  FMUL R11, R47.reuse, R11 ;  /* 0x0000000b2f0b7220 */ /* 0x040fe20000400000 */
[--C-:B------:R-:W-:Y:S02]  /*8a40*/  HADD2.F32 R56, -RZ, R82.reuse.H0_H0 ;  /* 0x20000052ff387230 */ /* 0x100fe40000004100 */
[----:B------:R-:W-:Y:S01]  /*8a50*/  FMUL R14, R47, R14 ;  /* 0x0000000e2f0e7220 */ /* 0x000fe20000400000 */
[----:B------:R-:W-:Y:S02]  /*8a60*/  HADD2.F32 R57, -RZ, R82.H1_H1 ;  /* 0x30000052ff397230 */ /* 0x000fe40000004100 */
[C---:B------:R-:W-:Y:S01]  /*8a70*/  FFMA R11, R49.reuse, R53, R11 ;  /* 0x00000035310b7223 */ /* 0x040fe2000000000b */
[----:B------:R-:W-:Y:S01]  /*8a80*/  F2FP.F16.E5M2.UNPACK_B R86, R86.H1 ;  /* 0x00000056ff56723e */ /* 0x000fe200030004ff */
[C---:B------:R-:W-:Y:S01]  /*8a90*/  FFMA R12, R49.reuse, R54, R12 ;  /* 0x00000036310c7223 */ /* 0x040fe2000000000c */
[C---:B------:R-:W-:Y:S01]  /*8aa0*/  FFMA R13, R49.reuse, R55, R13 ;  /* 0x00000037310d7223 */ /* 0x040fe2000000000d */
[----:B------:R-:W-:Y:S01]  /*8ab0*/  F2FP.F16.E5M2.UNPACK_B R87, R87.H1 ;  /* 0x00000057ff57723e */ /* 0x000fe200030004ff */
[----:B------:R-:W-:Y:S01]  /*8ac0*/  FFMA R14, R49, R56, R14 ;  /* 0x00000038310e7223 */ /* 0x000fe2000000000e */
[----:B------:R-:W-:Y:S01]  /*8ad0*/  F2FP.SATFINITE.E5M2.F32.PACK_AB_MERGE_C R10, R11, R10, RZ ;  /* 0x0000000a0b0a723e */ /* 0x000fe200048060ff */
[C---:B------:R-:W-:Y:S01]  /*8ae0*/  FMUL R15, R47.reuse, R15 ;  /* 0x0000000f2f0f7220 */ /* 0x040fe20000400000 */
[--C-:B------:R-:W-:Y:S02]  /*8af0*/  HADD2.F32 R60, -RZ, R83.reuse.H0_H0 ;  /* 0x20000053ff3c7230 */ /* 0x100fe40000004100 */
[----:B------:R-:W-:Y:S01]  /*8b00*/  FMUL R18, R47, R18 ;  /* 0x000000122f127220 */ /* 0x000fe20000400000 */
[----:B------:R-:W-:Y:S02]  /*8b10*/  HADD2.F32 R61, -RZ, R83.H1_H1 ;  /* 0x30000053ff3d7230 */ /* 0x000fe40000004100 */
[----:B------:R-:W-:Y:S01]  /*8b20*/  FFMA R15, R49, R57, R15 ;  /* 0x00000039310f7223 */ /* 0x000fe2000000000f */
[----:B------:R-:W-:Y:S01]  /*8b30*/  IADD3 R45, PT, PT, R45, 0x1, RZ ;  /* 0x000000012d2d7810 */ /* 0x000fe20007ffe0ff */
[C---:B------:R-:W-:Y:S01]  /*8b40*/  FFMA R16, R49.reuse, R58, R16 ;  /* 0x0000003a31107223 */ /* 0x040fe20000000010 */
        /* <DEDUP_REMOVED lines=8> */
[C---:B------:R-:W-:Y:S01]  /*8bd0*/  FFMA R0, R49.reuse, R62, R0 ;  /* 0x0000003e31007223 */ /* 0x040fe20000000000 */
[C---:B------:R-:W-:Y:S01]  /*8be0*/  FFMA R2, R49.reuse, R63, R2 ;  /* 0x0000003f31027223 */ /* 0x040fe20000000002 */
[--C-:B------:R-:W-:Y:S02]  /*8bf0*/  HADD2.F32 R68, -RZ, R85.reuse.H0_H0 ;  /* 0x20000055ff447230 */ /* 0x100fe40000004100 */
[----:B------:R-:W-:Y:S01]  /*8c00*/  FFMA R3, R49, R64, R3 ;  /* 0x0000004031037223 */ /* 0x000fe20000000003 */
[----:B------:R-:W-:Y:S02]  /*8c10*/  HADD2.F32 R69, -RZ, R85.H1_H1 ;  /* 0x30000055ff457230 */ /* 0x000fe40000004100 */
[C---:B------:R-:W-:Y:S01]  /*8c20*/  FMUL R21, R47.reuse, R26 ;  /* 0x0000001a2f157220 */ /* 0x040fe20000400000 */
[----:B------:R-:W-:Y:S01]  /*8c30*/  FMUL R22, R47, R27 ;  /* 0x0000001b2f167220 */ /* 0x000fe20000400000 */
[C---:B------:R-:W-:Y:S01]  /*8c40*/  FFMA R6, R49.reuse, R65, R6 ;  /* 0x0000004131067223 */ /* 0x040fe20000000006 */
[----:B------:R-:W-:Y:S01]  /*8c50*/  FFMA R7, R49, R66, R7 ;  /* 0x0000004231077223 */ /* 0x000fe20000000007 */
[----:B------:R-:W-:Y:S01]  /*8c60*/  FMUL R23, R47, R28 ;  /* 0x0000001c2f177220 */ /* 0x000fe20000400000 */
[C---:B------:R-:W-:Y:S01]  /*8c70*/  FFMA R20, R49.reuse, R67, R20 ;  /* 0x0000004331147223 */ /* 0x040fe20000000014 */
[--C-:B------:R-:W-:Y:S02]  /*8c80*/  HADD2.F32 R72, -RZ, R86.reuse.H0_H0 ;  /* 0x20000056ff487230 */ /* 0x100fe40000004100 */
[C---:B------:R-:W-:Y:S01]  /*8c90*/  FFMA R21, R49.reuse, R68, R21 ;  /* 0x0000004431157223 */ /* 0x040fe20000000015 */
[----:B------:R-:W-:Y:S02]  /*8ca0*/  HADD2.F32 R73, -RZ, R86.H1_H1 ;  /* 0x30000056ff497230 */ /* 0x000fe40000004100 */
[----:B------:R-:W-:Y:S01]  /*8cb0*/  FFMA R22, R49, R69, R22 ;  /* 0x0000004531167223 */ /* 0x000fe20000000016 */
[C---:B------:R-:W-:Y:S01]  /*8cc0*/  FMUL R26, R47.reuse, R31 ;  /* 0x0000001f2f1a7220 */ /* 0x040fe20000400000 */
[----:B------:R-:W-:Y:S01]  /*8cd0*/  FMUL R27, R47, R32 ;  /* 0x000000202f1b7220 */ /* 0x000fe20000400000 */
[----:B------:R-:W-:Y:S01]  /*8ce0*/  FFMA R23, R49, R70, R23 ;  /* 0x0000004631177223 */ /* 0x000fe20000000017 */
[----:B------:R-:W-:Y:S01]  /*8cf0*/  FMUL R28, R47, R33 ;  /* 0x000000212f1c7220 */ /* 0x000fe20000400000 */
[C---:B------:R-:W-:Y:S01]  /*8d00*/  FFMA R24, R49.reuse, R71, R24 ;  /* 0x0000004731187223 */ /* 0x040fe20000000018 */
[--C-:B------:R-:W-:Y:S02]  /*8d10*/  HADD2.F32 R75, -RZ, R87.reuse.H0_H0 ;  /* 0x20000057ff4b7230 */ /* 0x100fe40000004100 */
[C---:B------:R-:W-:Y:S01]  /*8d20*/  FFMA R25, R49.reuse, R72, R25 ;  /* 0x0000004831197223 */ /* 0x040fe20000000019 */
[----:B------:R-:W-:Y:S02]  /*8d30*/  HADD2.F32 R76, -RZ, R87.H1_H1 ;  /* 0x30000057ff4c7230 */ /* 0x000fe40000004100 */
[----:B------:R-:W-:Y:S01]  /*8d40*/  FFMA R26, R49, R73, R26 ;  /* 0x00000049311a7223 */ /* 0x000fe2000000001a */
[----:B------:R-:W-:Y:S01]  /*8d50*/  F2FP.SATFINITE.E5M2.F32.PACK_AB_MERGE_C R14, R15, R14, RZ ;  /* 0x0000000e0f0e723e */ /* 0x000fe200048060ff */
[----:B------:R-:W-:Y:S01]  /*8d60*/  FFMA R27, R49, R48, R27 ;  /* 0x00000030311b7223 */ /* 0x000fe2000000001b */
[----:B------:R-:W-:Y:S01]  /*8d70*/  F2FP.SATFINITE.E5M2.F32.PACK_AB_MERGE_C R18, R19, R18, RZ ;  /* 0x000000121312723e */ /* 0x000fe200048060ff */
[C---:B------:R-:W-:Y:S01]  /*8d80*/  FFMA R28, R49.reuse, R74, R28 ;  /* 0x0000004a311c7223 */ /* 0x040fe2000000001c */
[C---:B------:R-:W-:Y:S01]  /*8d90*/  FFMA R29, R49.reuse, R75, R29 ;  /* 0x0000004b311d7223 */ /* 0x040fe2000000001d */
[----:B------:R-:W-:Y:S01]  /*8da0*/  FFMA R30, R49, R76, R30 ;  /* 0x0000004c311e7223 */ /* 0x000fe2000000001e */
[----:B------:R-:W-:Y:S02]  /*8db0*/  F2FP.SATFINITE.E5M2.F32.PACK_AB_MERGE_C R32, R5, R4, R77 ;  /* 0x000000040520723e */ /* 0x000fe4000480604d */
[----:B------:R-:W-:Y:S02]  /*8dc0*/  F2FP.SATFINITE.E5M2.F32.PACK_AB_MERGE_C R33, R9, R8, R10 ;  /* 0x000000080921723e */ /* 0x000fe4000480600a */
        /* <DEDUP_REMOVED lines=10> */
[----:B------:R-:W-:Y:S05]  /*8e70*/  F2FP.SATFINITE.E5M2.F32.PACK_AB_MERGE_C R7, R28, R27, R29 ;  /* 0x0000001b1c07723e */ /* 0x000fea000480601d */
        /* <DEDUP_REMOVED lines=18> */
.L_x_124:
[----:B------:R-:W-:Y:S05]  /*8fa0*/  BSYNC.RECONVERGENT B0 ;  /* 0x0000000000007941 */ /* 0x000fea0003800200 */
.L_x_123:
[----:B------:R-:W-:Y:S01]  /*8fb0*/  BAR.SYNC.DEFER_BLOCKING 0x1, 0x80 ;  /* 0x0042000000007b1d */ /* 0x000fe20000010000 */
[----:B------:R-:W-:Y:S01]  /*8fc0*/  ISETP.NE.AND P2, PT, R111, RZ, PT ;  /* 0x000000ff6f00720c */ /* 0x000fe20003f45270 */
[----:B------:R-:W-:Y:S01]  /*8fd0*/  IMAD.IADD R14, R43, 0x1, R94 ;  /* 0x000000012b0e7824 */ /* 0x000fe200078e025e */
[----:B------:R-:W-:Y:S01]  /*8fe0*/  ISETP.NE.AND P0, PT, R112, 0x2, PT ;  /* 0x000000027000780c */ /* 0x000fe20003f05270 */
[----:B------:R-:W-:Y:S01]  /*8ff0*/  IMAD.IADD R15, R44, 0x1, R95 ;  /* 0x000000012c0f7824 */ /* 0x000fe200078e025f */
[----:B------:R-:W-:Y:S02]  /*9000*/  ISETP.NE.AND P1, PT, R45, 0x4, PT ;  /* 0x000000042d00780c */ /* 0x000fe40003f25270 */
[----:B------:R-:W-:Y:S02]  /*9010*/  SEL R2, RZ, 0x1, P0 ;  /* 0x00000001ff027807 */ /* 0x000fe40000000000 */
[----:B------:R-:W-:Y:S02]  /*9020*/  SEL R0, RZ, 0x1, P1 ;  /* 0x00000001ff007807 */ /* 0x000fe40000800000 */
[----:B------:R-:W-:Y:S02]  /*9030*/  LOP3.LUT R106, R106, R2, RZ, 0x3c, !PT ;  /* 0x000000026a6a7212 */ /* 0x000fe400078e3cff */
[----:B------:R-:W-:Y:S02]  /*9040*/  LOP3.LUT R107, R107, R0, RZ, 0x3c, !PT ;  /* 0x000000006b6b7212 */ /* 0x000fe400078e3cff */
[----:B------:R-:W-:Y:S02]  /*9050*/  @P2 R2UR UR36, R103 ;  /* 0x00000000672422ca */ /* 0x000fe400000e0000 */
[----:B------:R-:W-:Y:S02]  /*9060*/  SEL R112, R112, RZ, P0 ;  /* 0x000000ff70707207 */ /* 0x000fe40000000000 */
[----:B------:R-:W-:Y:S01]  /*9070*/  SEL R45, R45, RZ, P1 ;  /* 0x000000ff2d2d7207 */ /* 0x000fe20000800000 */
[----:B------:R-:W-:Y:S10]  /*9080*/  @P2 BRA `(.L_x_125) ;  /* 0xffffffbc00382947 */ /* 0x000ff4000383ffff */
[----:B------:R-:W-:Y:S05]  /*9090*/  EXIT ;  /* 0x000000000000794d */ /* 0x000fea0003800000 */
.L_x_19:
[----:B--2---:R2:W1:Y:S02]  /*90a0*/  SYNCS.PHASECHK.TRANS64.TRYWAIT P0, [R2+URZ+0x110], R3 ;  /* 0x00011003020075a7 */ /* 0x00446400080011ff */
[----:B-1----:R-:W-:Y:S05]  /*90b0*/  @!P0 NANOSLEEP.SYNCS 0x989680 ;  /* 0x009896800000895d */ /* 0x002fea0003900000 */
[----:B------:R-:W1:Y:S02]  /*90c0*/  @!P0 SYNCS.PHASECHK.TRANS64 P0, [R2+URZ+0x110], R3 ;  /* 0x00011003020085a7 */ /* 0x000e6400080010ff */
[----:B-1----:R-:W-:Y:S05]  /*90d0*/  @!P0 BRA `(.L_x_19) ;  /* 0xfffffffc00f08947 */ /* 0x002fea000383ffff */
[----:B------:R-:W-:Y:S05]  /*90e0*/  BRA `(.L_x_126) ;  /* 0xffffff8400447947 */ /* 0x000fea000383ffff */
.L_x_22:
[----:B-1----:R-:W-:-:S07]  /*90f0*/  MOV R2, UR33 ;  /* 0x0000002100027c02 */ /* 0x002fce0008000f00 */
.L_x_127:
[----:B-1----:R1:W2:Y:S02]  /*9100*/  SYNCS.PHASECHK.TRANS64.TRYWAIT P0, [R2+URZ+0x28], R4 ;  /* 0x00002804020075a7 */ /* 0x0022a400080011ff */
[----:B--2---:R-:W-:Y:S05]  /*9110*/  @!P0 NANOSLEEP.SYNCS 0x989680 ;  /* 0x009896800000895d */ /* 0x004fea0003900000 */
[----:B------:R-:W2:Y:S02]  /*9120*/  @!P0 SYNCS.PHASECHK.TRANS64 P0, [R2+URZ+0x28], R4 ;  /* 0x00002804020085a7 */ /* 0x000ea400080010ff */
[----:B--2---:R-:W-:Y:S05]  /*9130*/  @!P0 BRA `(.L_x_127) ;  /* 0xfffffffc00f08947 */ /* 0x004fea000383ffff */
[----:B------:R-:W-:Y:S05]  /*9140*/  BRA `(.L_x_21) ;  /* 0xffffff8400947947 */ /* 0x000fea000383ffff */
.L_x_28:
[----:B-1----:R-:W-:-:S07]  /*9150*/  MOV R2, UR17 ;  /* 0x0000001100027c02 */ /* 0x002fce0008000f00 */
.L_x_128:
[----:B-1----:R1:W2:Y:S02]  /*9160*/  SYNCS.PHASECHK.TRANS64.TRYWAIT P0, [R2+URZ+0x28], R4 ;  /* 0x00002804020075a7 */ /* 0x0022a400080011ff */
[----:B--2---:R-:W-:Y:S05]  /*9170*/  @!P0 NANOSLEEP.SYNCS 0x989680 ;  /* 0x009896800000895d */ /* 0x004fea0003900000 */
[----:B------:R-:W2:Y:S02]  /*9180*/  @!P0 SYNCS.PHASECHK.TRANS64 P0, [R2+URZ+0x28], R4 ;  /* 0x00002804020085a7 */ /* 0x000ea400080010ff */
[----:B--2---:R-:W-:Y:S05]  /*9190*/  @!P0 BRA `(.L_x_128) ;  /* 0xfffffffc00f08947 */ /* 0x004fea000383ffff */
[----:B------:R-:W-:Y:S05]  /*91a0*/  BRA `(.L_x_27) ;  /* 0xffffff88003c7947 */ /* 0x000fea000383ffff */
.L_x_32:
[----:B-1----:R1:W2:Y:S02]  /*91b0*/  SYNCS.PHASECHK.TRANS64.TRYWAIT P0, [R2+URZ+0xa0], R3 ;  /* 0x0000a003020075a7 */ /* 0x0022a400080011ff */
[----:B--2---:R-:W-:Y:S05]  /*91c0*/  @!P0 NANOSLEEP.SYNCS 0x989680 ;  /* 0x009896800000895d */ /* 0x004fea0003900000 */
[----:B------:R-:W2:Y:S02]  /*91d0*/  @!P0 SYNCS.PHASECHK.TRANS64 P0, [R2+URZ+0xa0], R3 ;  /* 0x0000a003020085a7 */ /* 0x000ea400080010ff */
[----:B--2---:R-:W-:Y:S05]  /*91e0*/  @!P0 BRA `(.L_x_32) ;  /* 0xfffffffc00f08947 */ /* 0x004fea000383ffff */
[----:B------:R-:W-:Y:S05]  /*91f0*/  BRA `(.L_x_129) ;  /* 0xffffff8800cc7947 */ /* 0x000fea000383ffff */
.L_x_36:
[----:B----4-:R-:W-:-:S07]  /*9200*/  MOV R0, UR5 ;  /* 0x0000000500007c02 */ /* 0x010fce0008000f00 */
.L_x_130:
[----:B-1----:R1:W2:Y:S02]  /*9210*/  SYNCS.PHASECHK.TRANS64.TRYWAIT P0, [R0+URZ], R2 ;  /* 0x00000002000075a7 */ /* 0x0022a400080011ff */
[----:B--2---:R-:W-:Y:S05]  /*9220*/  @!P0 NANOSLEEP.SYNCS 0x989680 ;  /* 0x009896800000895d */ /* 0x004fea0003900000 */
[----:B------:R-:W2:Y:S02]  /*9230*/  @!P0 SYNCS.PHASECHK.TRANS64 P0, [R0+URZ], R2 ;  /* 0x00000002000085a7 */ /* 0x000ea400080010ff */
[----:B--2---:R-:W-:Y:S05]  /*9240*/  @!P0 BRA `(.L_x_130) ;  /* 0xfffffffc00f08947 */ /* 0x004fea000383ffff */
[----:B------:R-:W-:Y:S05]  /*9250*/  BRA `(.L_x_131) ;  /* 0xffffff90003c7947 */ /* 0x000fea000383ffff */
.L_x_37:
[----:B----4-:R-:W-:-:S07]  /*9260*/  MOV R0, UR5 ;  /* 0x0000000500007c02 */ /* 0x010fce0008000f00 */
.L_x_132:
[----:B-1----:R1:W2:Y:S02]  /*9270*/  SYNCS.PHASECHK.TRANS64.TRYWAIT P0, [R0+URZ], R3 ;  /* 0x00000003000075a7 */ /* 0x0022a400080011ff */
[----:B--2---:R-:W-:Y:S05]  /*9280*/  @!P0 NANOSLEEP.SYNCS 0x989680 ;  /* 0x009896800000895d */ /* 0x004fea0003900000 */
[----:B------:R-:W2:Y:S02]  /*9290*/  @!P0 SYNCS.PHASECHK.TRANS64 P0, [R0+URZ], R3 ;  /* 0x00000003000085a7 */ /* 0x000ea400080010ff */
[----:B--2---:R-:W-:Y:S05]  /*92a0*/  @!P0 BRA `(.L_x_132) ;  /* 0xfffffffc00f08947 */ /* 0x004fea000383ffff */
[----:B------:R-:W-:Y:S05]  /*92b0*/  BRA `(.L_x_133) ;  /* 0xffffff9000487947 */ /* 0x000fea000383ffff */
.L_x_38:
[----:B----4-:R-:W-:-:S07]  /*92c0*/  MOV R0, UR5 ;  /* 0x0000000500007c02 */ /* 0x010fce0008000f00 */
.L_x_134:
[----:B-1----:R1:W2:Y:S02]  /*92d0*/  SYNCS.PHASECHK.TRANS64.TRYWAIT P0, [R0+URZ], R3 ;  /* 0x00000003000075a7 */ /* 0x0022a400080011ff */
[----:B--2---:R-:W-:Y:S05]  /*92e0*/  @!P0 NANOSLEEP.SYNCS 0x989680 ;  /* 0x009896800000895d */ /* 0x004fea0003900000 */
[----:B------:R-:W2:Y:S02]  /*92f0*/  @!P0 SYNCS.PHASECHK.TRANS64 P0, [R0+URZ], R3 ;  /* 0x00000003000085a7 */ /* 0x000ea400080010ff */
[----:B--2---:R-:W-:Y:S05]  /*9300*/  @!P0 BRA `(.L_x_134) ;  /* 0xfffffffc00f08947 */ /* 0x004fea000383ffff */
[----:B------:R-:W-:Y:S05]  /*9310*/  BRA `(.L_x_135) ;  /* 0xffffff9000547947 */ /* 0x000fea000383ffff */
.L_x_39:
[----:B----4-:R-:W-:-:S07]  /*9320*/  MOV R0, UR5 ;  /* 0x0000000500007c02 */ /* 0x010fce0008000f00 */
.L_x_136:
[----:B-1----:R1:W2:Y:S02]  /*9330*/  SYNCS.PHASECHK.TRANS64.TRYWAIT P0, [R0+URZ], R3 ;  /* 0x00000003000075a7 */ /* 0x0022a400080011ff */
[----:B--2---:R-:W-:Y:S05]  /*9340*/  @!P0 NANOSLEEP.SYNCS 0x989680 ;  /* 0x009896800000895d */ /* 0x004fea0003900000 */
[----:B------:R-:W2:Y:S02]  /*9350*/  @!P0 SYNCS.PHASECHK.TRANS64 P0, [R0+URZ], R3 ;  /* 0x00000003000085a7 */ /* 0x000ea400080010ff */
[----:B--2---:R-:W-:Y:S05]  /*9360*/  @!P0 BRA `(.L_x_136) ;  /* 0xfffffffc00f08947 */ /* 0x004fea000383ffff */
[----:B------:R-:W-:Y:S05]  /*9370*/  BRA `(.L_x_137) ;  /* 0xffffff9000607947 */ /* 0x000fea000383ffff */
.L_x_42:
[----:B-1----:R1:W2:Y:S02]  /*9380*/  SYNCS.PHASECHK.TRANS64.TRYWAIT P0, [R0+URZ+0x100], R4 ;  /* 0x00010004000075a7 */ /* 0x0022a400080011ff */
[----:B--2---:R-:W-:Y:S05]  /*9390*/  @!P0 NANOSLEEP.SYNCS 0x989680 ;  /* 0x009896800000895d */ /* 0x004fea0003900000 */
[----:B------:R-:W2:Y:S02]  /*93a0*/  @!P0 SYNCS.PHASECHK.TRANS64 P0, [R0+URZ+0x100], R4 ;  /* 0x00010004000085a7 */ /* 0x000ea400080010ff */
[----:B--2---:R-:W-:Y:S05]  /*93b0*/  @!P0 BRA `(.L_x_42) ;  /* 0xfffffffc00f08947 */ /* 0x004fea000383ffff */
[----:B------:R-:W-:Y:S05]  /*93c0*/  BRA `(.L_x_138) ;  /* 0xffffff9000bc7947 */ /* 0x000fea000383ffff */
.L_x_43:
[----:B------:R-:W-:-:S07]  /*93d0*/  MOV R0, UR5 ;  /* 0x0000000500007c02 */ /* 0x000fce0008000f00 */
.L_x_139:
[----:B-1----:R1:W2:Y:S02]  /*93e0*/  SYNCS.PHASECHK.TRANS64.TRYWAIT P0, [R0+URZ+0xb0], R5 ;  /* 0x0000b005000075a7 */ /* 0x0022a400080011ff */
[----:B--2---:R-:W-:Y:S05]  /*93f0*/  @!P0 NANOSLEEP.SYNCS 0x989680 ;  /* 0x009896800000895d */ /* 0x004fea0003900000 */
[----:B------:R-:W2:Y:S02]  /*9400*/  @!P0 SYNCS.PHASECHK.TRANS64 P0, [R0+URZ+0xb0], R5 ;  /* 0x0000b005000085a7 */ /* 0x000ea400080010ff */
[----:B--2---:R-:W-:Y:S05]  /*9410*/  @!P0 BRA `(.L_x_139) ;  /* 0xfffffffc00f08947 */ /* 0x004fea000383ffff */
[----:B------:R-:W-:Y:S05]  /*9420*/  BRA `(.L_x_140) ;  /* 0xffffff9000cc7947 */ /* 0x000fea000383ffff */
.L_x_44:
[----:B-1----:R1:W2:Y:S02]  /*9430*/  SYNCS.PHASECHK.TRANS64.TRYWAIT P1, [R0+URZ+0xa0], R4 ;  /* 0x0000a004000075a7 */ /* 0x0022a400080211ff */
[----:B--2---:R-:W-:Y:S05]  /*9440*/  @!P1 NANOSLEEP.SYNCS 0x989680 ;  /* 0x009896800000995d */ /* 0x004fea0003900000 */
[----:B------:R-:W2:Y:S02]  /*9450*/  @!P1 SYNCS.PHASECHK.TRANS64 P1, [R0+URZ+0xa0], R4 ;  /* 0x0000a004000095a7 */ /* 0x000ea400080210ff */
[----:B--2---:R-:W-:Y:S05]  /*9460*/  @!P1 BRA `(.L_x_44) ;  /* 0xfffffffc00f09947 */ /* 0x004fea000383ffff */
[----:B------:R-:W-:Y:S05]  /*9470*/  BRA `(.L_x_141) ;  /* 0xffffff9000fc7947 */ /* 0x000fea000383ffff */
.L_x_47:
[----:B------:R-:W-:-:S07]  /*9480*/  MOV R0, UR5 ;  /* 0x0000000500007c02 */ /* 0x000fce0008000f00 */
.L_x_142:
[----:B-1----:R1:W2:Y:S02]  /*9490*/  SYNCS.PHASECHK.TRANS64.TRYWAIT P0, [R0+URZ+0xb0], R2 ;  /* 0x0000b002000075a7 */ /* 0x0022a400080011ff */
[----:B--2---:R-:W-:Y:S05]  /*94a0*/  @!P0 NANOSLEEP.SYNCS 0x989680 ;  /* 0x009896800000895d */ /* 0x004fea0003900000 */
[----:B------:R-:W2:Y:S02]  /*94b0*/  @!P0 SYNCS.PHASECHK.TRANS64 P0, [R0+URZ+0xb0], R2 ;  /* 0x0000b002000085a7 */ /* 0x000ea400080010ff */
[----:B--2---:R-:W-:Y:S05]  /*94c0*/  @!P0 BRA `(.L_x_142) ;  /* 0xfffffffc00f08947 */ /* 0x004fea000383ffff */
[----:B------:R-:W-:Y:S05]  /*94d0*/  BRA `(.L_x_46) ;  /* 0xffffff9400507947 */ /* 0x000fea000383ffff */
.L_x_54:
[----:B-1----:R1:W2:Y:S02]  /*94e0*/  SYNCS.PHASECHK.TRANS64.TRYWAIT P1, [R0+URZ+0xa0], R2 ;  /* 0x0000a002000075a7 */ /* 0x0022a400080211ff */
[----:B--2---:R-:W-:Y:S05]  /*94f0*/  @!P1 NANOSLEEP.SYNCS 0x989680 ;  /* 0x009896800000995d */ /* 0x004fea0003900000 */
[----:B------:R-:W2:Y:S02]  /*9500*/  @!P1 SYNCS.PHASECHK.TRANS64 P1, [R0+URZ+0xa0], R2 ;  /* 0x0000a002000095a7 */ /* 0x000ea400080210ff */
[----:B--2---:R-:W-:Y:S05]  /*9510*/  @!P1 BRA `(.L_x_54) ;  /* 0xfffffffc00f09947 */ /* 0x004fea000383ffff */
[----:B------:R-:W-:Y:S05]  /*9520*/  BRA `(.L_x_143) ;  /* 0xffffff9800c07947 */ /* 0x000fea000383ffff */
.L_x_55:
[----:B------:R-:W-:-:S07]  /*9530*/  MOV R2, UR7 ;  /* 0x0000000700027c02 */ /* 0x000fce0008000f00 */
.L_x_144:
[----:B-1----:R1:W2:Y:S02]  /*9540*/  SYNCS.PHASECHK.TRANS64.TRYWAIT P0, [R2+URZ+0xe0], R0 ;  /* 0x0000e000020075a7 */ /* 0x0022a400080011ff */
[----:B--2---:R-:W-:Y:S05]  /*9550*/  @!P0 NANOSLEEP.SYNCS 0x989680 ;  /* 0x009896800000895d */ /* 0x004fea0003900000 */
[----:B------:R-:W2:Y:S02]  /*9560*/  @!P0 SYNCS.PHASECHK.TRANS64 P0, [R2+URZ+0xe0], R0 ;  /* 0x0000e000020085a7 */ /* 0x000ea400080010ff */
[----:B--2---:R-:W-:Y:S05]  /*9570*/  @!P0 BRA `(.L_x_144) ;  /* 0xfffffffc00f08947 */ /* 0x004fea000383ffff */
[----:B------:R-:W-:Y:S05]  /*9580*/  BRA `(.L_x_145) ;  /* 0xffffff9c00107947 */ /* 0x000fea000383ffff */
.L_x_58:
[----:B------:R-:W-:Y:S07]  /*9590*/  MOV R0, UR6 ;  /* 0x0000000600007c02 */ /* 0x000fee0008000f00 */
.L_x_146:
[----:B-1----:R1:W2:Y:S02]  /*95a0*/  SYNCS.PHASECHK.TRANS64.TRYWAIT P0, [R0+URZ], R2 ;  /* 0x00000002000075a7 */ /* 0x0022a400080011ff */
[----:B--2---:R-:W-:Y:S05]  /*95b0*/  @!P0 NANOSLEEP.SYNCS 0x989680 ;  /* 0x009896800000895d */ /* 0x004fea0003900000 */
[----:B------:R-:W2:Y:S02]  /*95c0*/  @!P0 SYNCS.PHASECHK.TRANS64 P0, [R0+URZ], R2 ;  /* 0x00000002000085a7 */ /* 0x000ea400080010ff */
[----:B--2---:R-:W-:Y:S05]  /*95d0*/  @!P0 BRA `(.L_x_146) ;  /* 0xfffffffc00f08947 */ /* 0x004fea000383ffff */
[----:B------:R-:W-:Y:S05]  /*95e0*/  BRA `(.L_x_57) ;  /* 0xffffff9c002c7947 */ /* 0x000fea000383ffff */
.L_x_61:
[----:B------:R-:W-:-:S07]  /*95f0*/  MOV R0, UR6 ;  /* 0x0000000600007c02 */ /* 0x000fce0008000f00 */
.L_x_147:
[----:B--2---:R2:W4:Y:S02]  /*9600*/  SYNCS.PHASECHK.TRANS64.TRYWAIT P0, [R0+URZ], R2 ;  /* 0x00000002000075a7 */ /* 0x00452400080011ff */
[----:B----4-:R-:W-:Y:S05]  /*9610*/  @!P0 NANOSLEEP.SYNCS 0x989680 ;  /* 0x009896800000895d */ /* 0x010fea0003900000 */
[----:B------:R-:W4:Y:S02]  /*9620*/  @!P0 SYNCS.PHASECHK.TRANS64 P0, [R0+URZ], R2 ;  /* 0x00000002000085a7 */ /* 0x000f2400080010ff */
[----:B----4-:R-:W-:Y:S05]  /*9630*/  @!P0 BRA `(.L_x_147) ;  /* 0xfffffffc00f08947 */ /* 0x010fea000383ffff */
[----:B------:R-:W-:Y:S05]  /*9640*/  BRA `(.L_x_148) ;  /* 0xffffffa000087947 */ /* 0x000fea000383ffff */
.L_x_62:
[----:B------:R-:W-:-:S07]  /*9650*/  MOV R0, UR6 ;  /* 0x0000000600007c02 */ /* 0x000fce0008000f00 */
.L_x_149:
[----:B-1----:R1:W2:Y:S02]  /*9660*/  SYNCS.PHASECHK.TRANS64.TRYWAIT P0, [R0+URZ], R3 ;  /* 0x00000003000075a7 */ /* 0x0022a400080011ff */
[----:B--2---:R-:W-:Y:S05]  /*9670*/  @!P0 NANOSLEEP.SYNCS 0x989680 ;  /* 0x009896800000895d */ /* 0x004fea0003900000 */
[----:B------:R-:W2:Y:S02]  /*9680*/  @!P0 SYNCS.PHASECHK.TRANS64 P0, [R0+URZ], R3 ;  /* 0x00000003000085a7 */ /* 0x000ea400080010ff */
[----:B--2---:R-:W-:Y:S05]  /*9690*/  @!P0 BRA `(.L_x_149) ;  /* 0xfffffffc00f08947 */ /* 0x004fea000383ffff */
[----:B------:R-:W-:Y:S05]  /*96a0*/  BRA `(.L_x_150) ;  /* 0xffffffa000147947 */ /* 0x000fea000383ffff */
.L_x_63:
[----:B------:R-:W-:-:S07]  /*96b0*/  MOV R0, UR6 ;  /* 0x0000000600007c02 */ /* 0x000fce0008000f00 */
.L_x_151:
[----:B-1----:R1:W2:Y:S02]  /*96c0*/  SYNCS.PHASECHK.TRANS64.TRYWAIT P0, [R0+URZ], R3 ;  /* 0x00000003000075a7 */ /* 0x0022a400080011ff */
[----:B--2---:R-:W-:Y:S05]  /*96d0*/  @!P0 NANOSLEEP.SYNCS 0x989680 ;  /* 0x009896800000895d */ /* 0x004fea0003900000 */
[----:B------:R-:W2:Y:S02]  /*96e0*/  @!P0 SYNCS.PHASECHK.TRANS64 P0, [R0+URZ], R3 ;  /* 0x00000003000085a7 */ /* 0x000ea400080010ff */
[----:B--2---:R-:W-:Y:S05]  /*96f0*/  @!P0 BRA `(.L_x_151) ;  /* 0xfffffffc00f08947 */ /* 0x004fea000383ffff */
[----:B------:R-:W-:Y:S05]  /*9700*/  BRA `(.L_x_152) ;  /* 0xffffffa000207947 */ /* 0x000fea000383ffff */
.L_x_64:
[----:B-1----:R-:W-:-:S07]  /*9710*/  MOV R0, UR7 ;  /* 0x0000000700007c02 */ /* 0x002fce0008000f00 */
.L_x_153:
[----:B-1----:R1:W2:Y:S02]  /*9720*/  SYNCS.PHASECHK.TRANS64.TRYWAIT P0, [R0+URZ], R2 ;  /* 0x00000002000075a7 */ /* 0x0022a400080011ff */
[----:B--2---:R-:W-:Y:S05]  /*9730*/  @!P0 NANOSLEEP.SYNCS 0x989680 ;  /* 0x009896800000895d */ /* 0x004fea0003900000 */
[----:B------:R-:W2:Y:S02]  /*9740*/  @!P0 SYNCS.PHASECHK.TRANS64 P0, [R0+URZ], R2 ;  /* 0x00000002000085a7 */ /* 0x000ea400080010ff */
[----:B--2---:R-:W-:Y:S05]  /*9750*/  @!P0 BRA `(.L_x_153) ;  /* 0xfffffffc00f08947 */ /* 0x004fea000383ffff */
[----:B------:R-:W-:Y:S05]  /*9760*/  BRA `(.L_x_154) ;  /* 0xffffffa0002c7947 */ /* 0x000fea000383ffff */
.L_x_69:
[----:B--2---:R2:W3:Y:S02]  /*9770*/  SYNCS.PHASECHK.TRANS64.TRYWAIT P0, [R0+URZ+0xa0], R2 ;  /* 0x0000a002000075a7 */ /* 0x0044e400080011ff */
[----:B---3--:R-:W-:Y:S05]  /*9780*/  @!P0 NANOSLEEP.SYNCS 0x989680 ;  /* 0x009896800000895d */ /* 0x008fea0003900000 */
[----:B------:R-:W3:Y:S02]  /*9790*/  @!P0 SYNCS.PHASECHK.TRANS64 P0, [R0+URZ+0xa0], R2 ;  /* 0x0000a002000085a7 */ /* 0x000ee400080010ff */
[----:B---3--:R-:W-:Y:S05]  /*97a0*/  @!P0 BRA `(.L_x_69) ;  /* 0xfffffffc00f08947 */ /* 0x008fea000383ffff */
[----:B------:R-:W-:Y:S05]  /*97b0*/  BRA `(.L_x_155) ;  /* 0xffffffa400387947 */ /* 0x000fea000383ffff */
.L_x_72:
[----:B------:R-:W-:Y:S07]  /*97c0*/  MOV R0, UR7 ;  /* 0x0000000700007c02 */ /* 0x000fee0008000f00 */
.L_x_156:
[----:B--2---:R2:W3:Y:S02]  /*97d0*/  SYNCS.PHASECHK.TRANS64.TRYWAIT P0, [R0+URZ+0x98], R2 ;  /* 0x00009802000075a7 */ /* 0x0044e400080011ff */
[----:B---3--:R-:W-:Y:S05]  /*97e0*/  @!P0 NANOSLEEP.SYNCS 0x989680 ;  /* 0x009896800000895d */ /* 0x008fea0003900000 */
[----:B------:R-:W3:Y:S02]  /*97f0*/  @!P0 SYNCS.PHASECHK.TRANS64 P0, [R0+URZ+0x98], R2 ;  /* 0x00009802000085a7 */ /* 0x000ee400080010ff */
[----:B---3--:R-:W-:Y:S05]  /*9800*/  @!P0 BRA `(.L_x_156) ;  /* 0xfffffffc00f08947 */ /* 0x008fea000383ffff */
[----:B------:R-:W-:Y:S05]  /*9810*/  BRA `(.L_x_71) ;  /* 0xffffffa800187947 */ /* 0x000fea000383ffff */
.L_x_75:
[----:B------:R-:W-:Y:S07]  /*9820*/  MOV R0, UR7 ;  /* 0x0000000700007c02 */ /* 0x000fee0008000f00 */
.L_x_157:
[----:B-1----:R1:W2:Y:S02]  /*9830*/  SYNCS.PHASECHK.TRANS64.TRYWAIT P0, [R0+URZ+0x70], R14 ;  /* 0x0000700e000075a7 */ /* 0x0022a400080011ff */
[----:B--2---:R-:W-:Y:S05]  /*9840*/  @!P0 NANOSLEEP.SYNCS 0x989680 ;  /* 0x009896800000895d */ /* 0x004fea0003900000 */
[----:B------:R-:W2:Y:S02]  /*9850*/  @!P0 SYNCS.PHASECHK.TRANS64 P0, [R0+URZ+0x70], R14 ;  /* 0x0000700e000085a7 */ /* 0x000ea400080010ff */
[----:B--2---:R-:W-:Y:S05]  /*9860*/  @!P0 BRA `(.L_x_157) ;  /* 0xfffffffc00f08947 */ /* 0x004fea000383ffff */
[----:B------:R-:W-:Y:S05]  /*9870*/  BRA `(.L_x_158) ;  /* 0xffffffa800907947 */ /* 0x000fea000383ffff */
.L_x_76:
[----:B------:R-:W-:Y:S07]  /*9880*/  MOV R0, UR7 ;  /* 0x0000000700007c02 */ /* 0x000fee0008000f00 */
.L_x_159:
[----:B-1----:R1:W2:Y:S02]  /*9890*/  SYNCS.PHASECHK.TRANS64.TRYWAIT P0, [R0+URZ+0x78], R14 ;  /* 0x0000780e000075a7 */ /* 0x0022a400080011ff */
[----:B--2---:R-:W-:Y:S05]  /*98a0*/  @!P0 NANOSLEEP.SYNCS 0x989680 ;  /* 0x009896800000895d */ /* 0x004fea0003900000 */
[----:B------:R-:W2:Y:S02]  /*98b0*/  @!P0 SYNCS.PHASECHK.TRANS64 P0, [R0+URZ+0x78], R14 ;  /* 0x0000780e000085a7 */ /* 0x000ea400080010ff */
[----:B--2---:R-:W-:Y:S05]  /*98c0*/  @!P0 BRA `(.L_x_159) ;  /* 0xfffffffc00f08947 */ /* 0x004fea000383ffff */
[----:B------:R-:W-:Y:S05]  /*98d0*/  BRA `(.L_x_160) ;  /* 0xffffffa800c87947 */ /* 0x000fea000383ffff */
.L_x_77:
[----:B------:R-:W-:Y:S07]  /*98e0*/  MOV R0, UR7 ;  /* 0x0000000700007c02 */ /* 0x000fee0008000f00 */
.L_x_161:
[----:B-1----:R1:W2:Y:S02]  /*98f0*/  SYNCS.PHASECHK.TRANS64.TRYWAIT P0, [R0+URZ+0x80], R14 ;  /* 0x0000800e000075a7 */ /* 0x0022a400080011ff */
[----:B--2---:R-:W-:Y:S05]  /*9900*/  @!P0 NANOSLEEP.SYNCS 0x989680 ;  /* 0x009896800000895d */ /* 0x004fea0003900000 */
[----:B------:R-:W2:Y:S02]  /*9910*/  @!P0 SYNCS.PHASECHK.TRANS64 P0, [R0+URZ+0x80], R14 ;  /* 0x0000800e000085a7 */ /* 0x000ea400080010ff */
[----:B--2---:R-:W-:Y:S05]  /*9920*/  @!P0 BRA `(.L_x_161) ;  /* 0xfffffffc00f08947 */ /* 0x004fea000383ffff */
[----:B------:R-:W-:Y:S05]  /*9930*/  BRA `(.L_x_162) ;  /* 0xffffffac000c7947 */ /* 0x000fea000383ffff */
.L_x_78:
[----:B------:R-:W-:Y:S07]  /*9940*/  MOV R0, UR7 ;  /* 0x0000000700007c02 */ /* 0x000fee0008000f00 */
.L_x_163:
[----:B-1----:R1:W2:Y:S02]  /*9950*/  SYNCS.PHASECHK.TRANS64.TRYWAIT P0, [R0+URZ+0x88], R14 ;  /* 0x0000880e000075a7 */ /* 0x0022a400080011ff */
[----:B--2---:R-:W-:Y:S05]  /*9960*/  @!P0 NANOSLEEP.SYNCS 0x989680 ;  /* 0x009896800000895d */ /* 0x004fea0003900000 */
[----:B------:R-:W2:Y:S02]  /*9970*/  @!P0 SYNCS.PHASECHK.TRANS64 P0, [R0+URZ+0x88], R14 ;  /* 0x0000880e000085a7 */ /* 0x000ea400080010ff */
[----:B--2---:R-:W-:Y:S05]  /*9980*/  @!P0 BRA `(.L_x_163) ;  /* 0xfffffffc00f08947 */ /* 0x004fea000383ffff */
[----:B------:R-:W-:Y:S05]  /*9990*/  BRA `(.L_x_164) ;  /* 0xffffffac00907947 */ /* 0x000fea000383ffff */
.L_x_80:
[----:B------:R-:W-:-:S07]  /*99a0*/  MOV R0, UR7 ;  /* 0x0000000700007c02 */ /* 0x000fce0008000f00 */
.L_x_165:
[----:B-1----:R1:W3:Y:S02]  /*99b0*/  SYNCS.PHASECHK.TRANS64.TRYWAIT P0, [R0+URZ+0x70], R2 ;  /* 0x00007002000075a7 */ /* 0x0022e400080011ff */
[----:B---3--:R-:W-:Y:S05]  /*99c0*/  @!P0 NANOSLEEP.SYNCS 0x989680 ;  /* 0x009896800000895d */ /* 0x008fea0003900000 */
[----:B------:R-:W3:Y:S02]  /*99d0*/  @!P0 SYNCS.PHASECHK.TRANS64 P0, [R0+URZ+0x70], R2 ;  /* 0x00007002000085a7 */ /* 0x000ee400080010ff */
[----:B---3--:R-:W-:Y:S05]  /*99e0*/  @!P0 BRA `(.L_x_165) ;  /* 0xfffffffc00f08947 */ /* 0x008fea000383ffff */
[----:B------:R-:W-:Y:S05]  /*99f0*/  BRA `(.L_x_166) ;  /* 0xffffffb000007947 */ /* 0x000fea000383ffff */
.L_x_81:
[----:B-1----:R-:W-:-:S07]  /*9a00*/  MOV R0, UR7 ;  /* 0x0000000700007c02 */ /* 0x002fce0008000f00 */
.L_x_167:
[----:B-1----:R1:W3:Y:S02]  /*9a10*/  SYNCS.PHASECHK.TRANS64.TRYWAIT P0, [R0+URZ+0x78], R2 ;  /* 0x00007802000075a7 */ /* 0x0022e400080011ff */
[----:B---3--:R-:W-:Y:S05]  /*9a20*/  @!P0 NANOSLEEP.SYNCS 0x989680 ;  /* 0x009896800000895d */ /* 0x008fea0003900000 */
[----:B------:R-:W3:Y:S02]  /*9a30*/  @!P0 SYNCS.PHASECHK.TRANS64 P0, [R0+URZ+0x78], R2 ;  /* 0x00007802000085a7 */ /* 0x000ee400080010ff */
[----:B---3--:R-:W-:Y:S05]  /*9a40*/  @!P0 BRA `(.L_x_167) ;  /* 0xfffffffc00f08947 */ /* 0x008fea000383ffff */
[----:B------:R-:W-:Y:S05]  /*9a50*/  BRA `(.L_x_168) ;  /* 0xffffffac00f07947 */ /* 0x000fea000383ffff */
.L_x_82:
[----:B-1----:R-:W-:-:S07]  /*9a60*/  MOV R0, UR7 ;  /* 0x0000000700007c02 */ /* 0x002fce0008000f00 */
.L_x_169:
[----:B-1----:R1:W3:Y:S02]  /*9a70*/  SYNCS.PHASECHK.TRANS64.TRYWAIT P0, [R0+URZ+0x80], R2 ;  /* 0x00008002000075a7 */ /* 0x0022e400080011ff */
[----:B---3--:R-:W-:Y:S05]  /*9a80*/  @!P0 NANOSLEEP.SYNCS 0x989680 ;  /* 0x009896800000895d */ /* 0x008fea0003900000 */
[----:B------:R-:W3:Y:S02]  /*9a90*/  @!P0 SYNCS.PHASECHK.TRANS64 P0, [R0+URZ+0x80], R2 ;  /* 0x00008002000085a7 */ /* 0x000ee400080010ff */
[----:B---3--:R-:W-:Y:S05]  /*9aa0*/  @!P0 BRA `(.L_x_169) ;  /* 0xfffffffc00f08947 */ /* 0x008fea000383ffff */
[----:B------:R-:W-:Y:S05]  /*9ab0*/  BRA `(.L_x_170) ;  /* 0xffffffac00e07947 */ /* 0x000fea000383ffff */
.L_x_84:
[----:B--2---:R2:W4:Y:S02]  /*9ac0*/  SYNCS.PHASECHK.TRANS64.TRYWAIT P0, [R0+URZ+0xa0], R2 ;  /* 0x0000a002000075a7 */ /* 0x00452400080011ff */
[----:B----4-:R-:W-:Y:S05]  /*9ad0*/  @!P0 NANOSLEEP.SYNCS 0x989680 ;  /* 0x009896800000895d */ /* 0x010fea0003900000 */
[----:B------:R-:W4:Y:S02]  /*9ae0*/  @!P0 SYNCS.PHASECHK.TRANS64 P0, [R0+URZ+0xa0], R2 ;  /* 0x0000a002000085a7 */ /* 0x000f2400080010ff */
[----:B----4-:R-:W-:Y:S05]  /*9af0*/  @!P0 BRA `(.L_x_84) ;  /* 0xfffffffc00f08947 */ /* 0x010fea000383ffff */
[----:B------:R-:W-:Y:S05]  /*9b00*/  BRA `(.L_x_171) ;  /* 0xffffffb000ac7947 */ /* 0x000fea000383ffff */
.L_x_95:
[----:B-1----:R1:W3:Y:S02]  /*9b10*/  SYNCS.PHASECHK.TRANS64.TRYWAIT P1, [R2+URZ+0x50], R0 ;  /* 0x00005000020075a7 */ /* 0x0022e400080211ff */
[----:B---3--:R-:W-:Y:S05]  /*9b20*/  @!P1 NANOSLEEP.SYNCS 0x989680 ;  /* 0x009896800000995d */ /* 0x008fea0003900000 */
[----:B------:R-:W3:Y:S02]  /*9b30*/  @!P1 SYNCS.PHASECHK.TRANS64 P1, [R2+URZ+0x50], R0 ;  /* 0x00005000020095a7 */ /* 0x000ee400080210ff */
[----:B---3--:R-:W-:Y:S05]  /*9b40*/  @!P1 BRA `(.L_x_95) ;  /* 0xfffffffc00f09947 */ /* 0x008fea000383ffff */
[----:B------:R-:W-:Y:S05]  /*9b50*/  BRA `(.L_x_94) ;  /* 0xffffffbc00c47947 */ /* 0x000fea000383ffff */
.L_x_97:
[----:B-1----:R1:W2:Y:S02]  /*9b60*/  SYNCS.PHASECHK.TRANS64.TRYWAIT P0, [R113+URZ+0xc0], R3 ;  /* 0x0000c003710075a7 */ /* 0x0022a400080011ff */
[----:B--2---:R-:W-:Y:S05]  /*9b70*/  @!P0 NANOSLEEP.SYNCS 0x989680 ;  /* 0x009896800000895d */ /* 0x004fea0003900000 */
[----:B------:R-:W2:Y:S02]  /*9b80*/  @!P0 SYNCS.PHASECHK.TRANS64 P0, [R113+URZ+0xc0], R3 ;  /* 0x0000c003710085a7 */ /* 0x000ea400080010ff */
[----:B--2---:R-:W-:Y:S05]  /*9b90*/  @!P0 BRA `(.L_x_97) ;  /* 0xfffffffc00f08947 */ /* 0x004fea000383ffff */
[----:B------:R-:W-:Y:S05]  /*9ba0*/  BRA `(.L_x_96) ;  /* 0xffffffc000187947 */ /* 0x000fea000383ffff */
.L_x_105:
[----:B--2---:R2:W3:Y:S02]  /*9bb0*/  SYNCS.PHASECHK.TRANS64.TRYWAIT P0, [R0+URZ+0x50], R3 ;  /* 0x00005003000075a7 */ /* 0x0044e400080011ff */
[----:B---3--:R-:W-:Y:S05]  /*9bc0*/  @!P0 NANOSLEEP.SYNCS 0x989680 ;  /* 0x009896800000895d */ /* 0x008fea0003900000 */
[----:B------:R-:W3:Y:S02]  /*9bd0*/  @!P0 SYNCS.PHASECHK.TRANS64 P0, [R0+URZ+0x50], R3 ;  /* 0x00005003000085a7 */ /* 0x000ee400080010ff */
[----:B---3--:R-:W-:Y:S05]  /*9be0*/  @!P0 BRA `(.L_x_105) ;  /* 0xfffffffc00f08947 */ /* 0x008fea000383ffff */
[----:B------:R-:W-:Y:S05]  /*9bf0*/  BRA `(.L_x_104) ;  /* 0xffffffcc00087947 */ /* 0x000fea000383ffff */
.L_x_113:
[----:B--2---:R2:W3:Y:S02]  /*9c00*/  SYNCS.PHASECHK.TRANS64.TRYWAIT P0, [R0+URZ+0x50], R4 ;  /* 0x00005004000075a7 */ /* 0x0044e400080011ff */
[----:B---3--:R-:W-:Y:S05]  /*9c10*/  @!P0 NANOSLEEP.SYNCS 0x989680 ;  /* 0x009896800000895d */ /* 0x008fea0003900000 */
[----:B------:R-:W3:Y:S02]  /*9c20*/  @!P0 SYNCS.PHASECHK.TRANS64 P0, [R0+URZ+0x50], R4 ;  /* 0x00005004000085a7 */ /* 0x000ee400080010ff */
[----:B---3--:R-:W-:Y:S05]  /*9c30*/  @!P0 BRA `(.L_x_113) ;  /* 0xfffffffc00f08947 */ /* 0x008fea000383ffff */
[----:B------:R-:W-:Y:S05]  /*9c40*/  BRA `(.L_x_112) ;  /* 0xffffffd8004c7947 */ /* 0x000fea000383ffff */
.L_x_121:
[----:B--2---:R2:W3:Y:S02]  /*9c50*/  SYNCS.PHASECHK.TRANS64.TRYWAIT P0, [R0+URZ+0x50], R4 ;  /* 0x00005004000075a7 */ /* 0x0044e400080011ff */
[----:B---3--:R-:W-:Y:S05]  /*9c60*/  @!P0 NANOSLEEP.SYNCS 0x989680 ;  /* 0x009896800000895d */ /* 0x008fea0003900000 */
[----:B------:R-:W3:Y:S02]  /*9c70*/  @!P0 SYNCS.PHASECHK.TRANS64 P0, [R0+URZ+0x50], R4 ;  /* 0x00005004000085a7 */ /* 0x000ee400080010ff */
[----:B---3--:R-:W-:Y:S05]  /*9c80*/  @!P0 BRA `(.L_x_121) ;  /* 0xfffffffc00f08947 */ /* 0x008fea000383ffff */
[----:B------:R-:W-:Y:S05]  /*9c90*/  BRA `(.L_x_120) ;  /* 0xffffffe4009c7947 */ /* 0x000fea000383ffff */
        .weak           $__internal_0_$__cuda_sm10x_tcgen05_guardrail_trap_col_being_dealloced_not_returned_by_alloc
        .type           $__internal_0_$__cuda_sm10x_tcgen05_guardrail_trap_col_being_dealloced_not_returned_by_alloc,@function
        .size           $__internal_0_$__cuda_sm10x_tcgen05_guardrail_trap_col_being_dealloced_not_returned_by_alloc,($__internal_1_$__cuda_sm10x_tcgen05_guardrail_trap_phase_invalid_during_alloc - $__internal_0_$__cuda_sm10x_tcgen05_guardrail_trap_col_being_dealloced_not_returned_by_alloc)
$__internal_0_$__cuda_sm10x_tcgen05_guardrail_trap_col_being_dealloced_not_returned_by_alloc:
[----:B------:R-:W-:Y:S05]  /*9ca0*/  BPT.TRAP 0x1 ;  /* 0x000000040000795c */ /* 0x000fea0000300000 */
[----:B------:R-:W-:-:S04]  /*9cb0*/  HFMA2 R3, -RZ, RZ, 0, 0 ;  /* 0x00000000ff037431 */ /* 0x000fc800000001ff */
[----:B------:R-:W-:Y:S05]  /*9cc0*/  RET.REL.NODEC R2 `(_ZN7cutlass13device_kernelINS_4gemm6kernel13GemmUniversalIN4cute5tupleIJiiiiEEENS1_10collective13CollectiveMmaINS1_35MainloopSm100TmaUmmaWarpSpecializedILi5ELi2ELi4ENS5_IJNS4_1CILi1EEESB_SB_EEEEENS5_IJNSA_ILi64EEENSA_ILi256EEENSA_ILi128EEEEEENS_12float_e5m2_tENS5_IJlSB_lEEESI_SJ_NS4_8TiledMMAINS4_8MMA_AtomIJNS4_10MMA_TraitsINS4_19SM100_MMA_F8F6F4_SSEJSI_SI_fSE_SF_NS4_17integral_constantINS4_4UMMA5MajorELSQ_0EEESR_NSO_INSP_7ScaleInELSS_0EEEST_EEEEEENS4_6LayoutISC_NS5_IJNSA_ILi0EEESX_SX_EEEEENS5_IJNS4_10UnderscoreES10_S10_EEEEENS4_13SM90_TMA_LOADENS4_14ComposedLayoutINS4_7SwizzleILi3ELi4ELi3EEENS4_18smem_ptr_flag_bitsILi8EEENSW_INS5_IJNSA_ILi8EEESG_EEENS5_IJSG_SB_EEEEEEEvNS4_8identityES13_S1D_vS1E_EENS_8epilogue10collective18CollectiveEpilogueINS1G_23Sm100TmaWarpSpecializedILi4ELi2ELi32ELb0ELb0EEEJSH_NS5_IJNSW_ISE_SB_EES1L_EEESI_SJ_SI_SJ_NS1G_6fusion15FusionCallbacksIS1K_NS1N_17LinearCombinationISI_fSI_fLNS_15FloatRoundStyleE2EEESH_S1M_JEEENS4_5SM1004TMEM4LOAD26SM100_TMEM_LOAD_16dp32b32xES13_NS14_INS15_ILi2ELi4ELi3EEES18_NSW_INS5_IJS19_SE_EEENS5_IJSE_SB_EEEEEEENS4_39AutoVectorizingCopyWithAssumedAlignmentILi128EEENS4_14SM90_TMA_STOREES21_S23_S23_EEEvvEEEEvNT_6ParamsE) ;  /* 0xffffff6002cc7950 */ /* 0x000fea0003c3ffff */
        .weak           $__internal_1_$__cuda_sm10x_tcgen05_guardrail_trap_phase_invalid_during_alloc
        .type           $__internal_1_$__cuda_sm10x_tcgen05_guardrail_trap_phase_invalid_during_alloc,@function
        .size           $__internal_1_$__cuda_sm10x_tcgen05_guardrail_trap_phase_invalid_during_alloc,($__internal_2_$__cuda_sm10x_tcgen05_guardrail_trap_unallocated_columns_being_dealloced - $__internal_1_$__cuda_sm10x_tcgen05_guardrail_trap_phase_invalid_during_alloc)
$__internal_1_$__cuda_sm10x_tcgen05_guardrail_trap_phase_invalid_during_alloc:
[----:B------:R-:W-:Y:S05]  /*9cd0*/  BPT.TRAP 0x1 ;  /* 0x000000040000795c */ /* 0x000fea0000300000 */
[----:B------:R-:W-:-:S04]  /*9ce0*/  MOV R3, 0x0 ;  /* 0x0000000000037802 */ /* 0x000fc80000000f00 */
[----:B------:R-:W-:Y:S05]  /*9cf0*/  RET.REL.NODEC R2 `(_ZN7cutlass13device_kernelINS_4gemm6kernel13GemmUniversalIN4cute5tupleIJiiiiEEENS1_10collective13CollectiveMmaINS1_35MainloopSm100TmaUmmaWarpSpecializedILi5ELi2ELi4ENS5_IJNS4_1CILi1EEESB_SB_EEEEENS5_IJNSA_ILi64EEENSA_ILi256EEENSA_ILi128EEEEEENS_12float_e5m2_tENS5_IJlSB_lEEESI_SJ_NS4_8TiledMMAINS4_8MMA_AtomIJNS4_10MMA_TraitsINS4_19SM100_MMA_F8F6F4_SSEJSI_SI_fSE_SF_NS4_17integral_constantINS4_4UMMA5MajorELSQ_0EEESR_NSO_INSP_7ScaleInELSS_0EEEST_EEEEEENS4_6LayoutISC_NS5_IJNSA_ILi0EEESX_SX_EEEEENS5_IJNS4_10UnderscoreES10_S10_EEEEENS4_13SM90_TMA_LOADENS4_14ComposedLayoutINS4_7SwizzleILi3ELi4ELi3EEENS4_18smem_ptr_flag_bitsILi8EEENSW_INS5_IJNSA_ILi8EEESG_EEENS5_IJSG_SB_EEEEEEEvNS4_8identityES13_S1D_vS1E_EENS_8epilogue10collective18CollectiveEpilogueINS1G_23Sm100TmaWarpSpecializedILi4ELi2ELi32ELb0ELb0EEEJSH_NS5_IJNSW_ISE_SB_EES1L_EEESI_SJ_SI_SJ_NS1G_6fusion15FusionCallbacksIS1K_NS1N_17LinearCombinationISI_fSI_fLNS_15FloatRoundStyleE2EEESH_S1M_JEEENS4_5SM1004TMEM4LOAD26SM100_TMEM_LOAD_16dp32b32xES13_NS14_INS15_ILi2ELi4ELi3EEES18_NSW_INS5_IJS19_SE_EEENS5_IJSE_SB_EEEEEEENS4_39AutoVectorizingCopyWithAssumedAlignmentILi128EEENS4_14SM90_TMA_STOREES21_S23_S23_EEEvvEEEEvNT_6ParamsE) ;  /* 0xffffff6002c07950 */ /* 0x000fea0003c3ffff */
        .weak           $__internal_2_$__cuda_sm10x_tcgen05_guardrail_trap_unallocated_columns_being_dealloced
        .type           $__internal_2_$__cuda_sm10x_tcgen05_guardrail_trap_unallocated_columns_being_dealloced,@function
        .size           $__internal_2_$__cuda_sm10x_tcgen05_guardrail_trap_unallocated_columns_being_dealloced,(.L_x_173 - $__internal_2_$__cuda_sm10x_tcgen05_guardrail_trap_unallocated_columns_being_dealloced)
$__internal_2_$__cuda_sm10x_tcgen05_guardrail_trap_unallocated_columns_being_dealloced:
[----:B------:R-:W-:Y:S05]  /*9d00*/  BPT.TRAP 0x1 ;  /* 0x000000040000795c */ /* 0x000fea0000300000 */
[----:B------:R-:W-:-:S04]  /*9d10*/  HFMA2 R3, -RZ, RZ, 0, 0 ;  /* 0x00000000ff037431 */ /* 0x000fc800000001ff */
[----:B------:R-:W-:Y:S05]  /*9d20*/  RET.REL.NODEC R2 `(_ZN7cutlass13device_kernelINS_4gemm6kernel13GemmUniversalIN4cute5tupleIJiiiiEEENS1_10collective13CollectiveMmaINS1_35MainloopSm100TmaUmmaWarpSpecializedILi5ELi2ELi4ENS5_IJNS4_1CILi1EEESB_SB_EEEEENS5_IJNSA_ILi64EEENSA_ILi256EEENSA_ILi128EEEEEENS_12float_e5m2_tENS5_IJlSB_lEEESI_SJ_NS4_8TiledMMAINS4_8MMA_AtomIJNS4_10MMA_TraitsINS4_19SM100_MMA_F8F6F4_SSEJSI_SI_fSE_SF_NS4_17integral_constantINS4_4UMMA5MajorELSQ_0EEESR_NSO_INSP_7ScaleInELSS_0EEEST_EEEEEENS4_6LayoutISC_NS5_IJNSA_ILi0EEESX_SX_EEEEENS5_IJNS4_10UnderscoreES10_S10_EEEEENS4_13SM90_TMA_LOADENS4_14ComposedLayoutINS4_7SwizzleILi3ELi4ELi3EEENS4_18smem_ptr_flag_bitsILi8EEENSW_INS5_IJNSA_ILi8EEESG_EEENS5_IJSG_SB_EEEEEEEvNS4_8identityES13_S1D_vS1E_EENS_8epilogue10collective18CollectiveEpilogueINS1G_23Sm100TmaWarpSpecializedILi4ELi2ELi32ELb0ELb0EEEJSH_NS5_IJNSW_ISE_SB_EES1L_EEESI_SJ_SI_SJ_NS1G_6fusion15FusionCallbacksIS1K_NS1N_17LinearCombinationISI_fSI_fLNS_15FloatRoundStyleE2EEESH_S1M_JEEENS4_5SM1004TMEM4LOAD26SM100_TMEM_LOAD_16dp32b32xES13_NS14_INS15_ILi2ELi4ELi3EEES18_NSW_INS5_IJS19_SE_EEENS5_IJSE_SB_EEEEEEENS4_39AutoVectorizingCopyWithAssumedAlignmentILi128EEENS4_14SM90_TMA_STOREES21_S23_S23_EEEvvEEEEvNT_6ParamsE) ;  /* 0xffffff6002b47950 */ /* 0x000fea0003c3ffff */
.L_x_172:
[----:B------:R-:W-:-:S00]  /*9d30*/  BRA `(.L_x_172) ;  /* 0xfffffffc00fc7947 */ /* 0x000fc0000383ffff */
[----:B------:R-:W-:-:S00]  /*9d40*/  NOP ;  /* 0x0000000000007918 */ /* 0x000fc00000000000 */
        /* <DEDUP_REMOVED lines=11> */
.L_x_173:


//--------------------- .nv.global.init           --------------------------
	.section	.nv.global.init,"aw",@progbits
.nv.global.init:
	.type		$str$27,@object
	.size		$str$27,($str$28 - $str$27)
$str$27:
        /*0000*/ 	.byte	0x28, 0x61, 0x64, 0x64, 0x72, 0x65, 0x73, 0x73, 0x20, 0x26, 0x20, 0x6d, 0x61, 0x73, 0x6b, 0x29
        /*0010*/ 	.byte	0x20, 0x3d, 0x3d, 0x20, 0x30, 0x00
	.type		$str$28,@object
	.size		$str$28,($str$26 - $str$28)
$str$28:
        /*0016*/ 	.byte	0x2f, 0x74, 0x6d, 0x70, 0x2f, 0x63, 0x75, 0x74, 0x6c, 0x61, 0x73, 0x73, 0x5f, 0x73, 0x77, 0x65
        /*0026*/ 	.byte	0x65, 0x70, 0x5f, 0x73, 0x72, 0x63, 0x2f, 0x69, 0x6e, 0x63, 0x6c, 0x75, 0x64, 0x65, 0x2f, 0x63
        /*0036*/ 	.byte	0x75, 0x74, 0x65, 0x2f, 0x70, 0x6f, 0x69, 0x6e, 0x74, 0x65, 0x72, 0x5f, 0x66, 0x6c, 0x61, 0x67
        /*0046*/ 	.byte	0x67, 0x65, 0x64, 0x2e, 0x68, 0x70, 0x70, 0x00
	.type		$str$26,@object
	.size		$str$26,($str$25 - $str$26)
$str$26:
        /*004e*/ 	.byte	0x2f, 0x74, 0x6d, 0x70, 0x2f, 0x63, 0x75, 0x74, 0x6c, 0x61, 0x73, 0x73, 0x5f, 0x73, 0x77, 0x65
        /*005e*/ 	.byte	0x65, 0x70, 0x5f, 0x73, 0x72, 0x63, 0x2f, 0x69, 0x6e, 0x63, 0x6c, 0x75, 0x64, 0x65, 0x2f, 0x63
        /*006e*/ 	.byte	0x75, 0x74, 0x65, 0x2f, 0x61, 0x74, 0x6f, 0x6d, 0x2f, 0x63, 0x6f, 0x70, 0x79, 0x5f, 0x74, 0x72
        /*007e*/ 	.byte	0x61, 0x69, 0x74, 0x73, 0x5f, 0x73, 0x6d, 0x31, 0x30, 0x30, 0x2e, 0x68, 0x70, 0x70, 0x00
	.type		$str$25,@object
	.size		$str$25,(__unnamed_1 - $str$25)
$str$25:
        /*008d*/ 	.byte	0x28, 0x28, 0x75, 0x69, 0x6e, 0x74, 0x33, 0x32, 0x5f, 0x74, 0x28, 0x74, 0x68, 0x72, 0x65, 0x61
        /*009d*/ 	.byte	0x64, 0x49, 0x64, 0x78, 0x2e, 0x78, 0x29, 0x20, 0x2f, 0x20, 0x33, 0x32, 0x29, 0x20, 0x25, 0x20
        /*00ad*/ 	.byte	0x34, 0x29, 0x20, 0x3d, 0x3d, 0x20, 0x28, 0x28, 0x28, 0x74, 0x6d, 0x65, 0x6d, 0x5f, 0x61, 0x64
        /*00bd*/ 	.byte	0x64, 0x72, 0x20, 0x3e, 0x3e, 0x20, 0x31, 0x36, 0x29, 0x20, 0x2f, 0x20, 0x33, 0x32, 0x29, 0x20
        /*00cd*/ 	.byte	0x25, 0x20, 0x34, 0x29, 0x00
	.type		__unnamed_1,@object
	.size		__unnamed_1,(__unnamed_2 - __unnamed_1)
__unnamed_1:
        /*00d2*/ 	.byte	0x61, 0x75, 0x74, 0x6f, 0x20, 0x63, 0x75, 0x74, 0x65, 0x3a, 0x3a, 0x61, 0x73, 0x5f, 0x70, 0x6f
        /* <DEDUP_REMOVED lines=24> */
        /*0262*/ 	.byte	0x3c, 0x34, 0x30, 0x39, 0x36, 0x3e, 0x3e, 0x3e, 0x3e, 0x5d, 0x00
	.type		__unnamed_2,@object
	.size		__unnamed_2,(__unnamed_3 - __unnamed_2)
__unnamed_2:
        /* <DEDUP_REMOVED lines=26> */
	.type		__unnamed_3,@object
	.size		__unnamed_3,(.L_3 - __unnamed_3)
__unnamed_3:
        /* <DEDUP_REMOVED lines=40> */
        /*0688*/ 	.byte	0x74, 0x65, 0x3a, 0x3a, 0x43, 0x3c, 0x30, 0x3e, 0x3e, 0x3e, 0x3e, 0x5d, 0x00
.L_3:


//--------------------- .nv.shared._ZN7cutlass13device_kernelINS_4gemm6kernel13GemmUniversalIN4cute5tupleIJiiiiEEENS1_10collective13CollectiveMmaINS1_35MainloopSm100TmaUmmaWarpSpecializedILi5ELi2ELi4ENS5_IJNS4_1CILi1EEESB_SB_EEEEENS5_IJNSA_ILi64EEENSA_ILi256EEENSA_ILi128EEEEEENS_12float_e5m2_tENS5_IJlSB_lEEESI_SJ_NS4_8TiledMMAINS4_8MMA_AtomIJNS4_10MMA_TraitsINS4_19SM100_MMA_F8F6F4_SSEJSI_SI_fSE_SF_NS4_17integral_constantINS4_4UMMA5MajorELSQ_0EEESR_NSO_INSP_7ScaleInELSS_0EEEST_EEEEEENS4_6LayoutISC_NS5_IJNSA_ILi0EEESX_SX_EEEEENS5_IJNS4_10UnderscoreES10_S10_EEEEENS4_13SM90_TMA_LOADENS4_14ComposedLayoutINS4_7SwizzleILi3ELi4ELi3EEENS4_18smem_ptr_flag_bitsILi8EEENSW_INS5_IJNSA_ILi8EEESG_EEENS5_IJSG_SB_EEEEEEEvNS4_8identityES13_S1D_vS1E_EENS_8epilogue10collective18CollectiveEpilogueINS1G_23Sm100TmaWarpSpecializedILi4ELi2ELi32ELb0ELb0EEEJSH_NS5_IJNSW_ISE_SB_EES1L_EEESI_SJ_SI_SJ_NS1G_6fusion15FusionCallbacksIS1K_NS1N_17LinearCombinationISI_fSI_fLNS_15FloatRoundStyleE2EEESH_S1M_JEEENS4_5SM1004TMEM4LOAD26SM100_TMEM_LOAD_16dp32b32xES13_NS14_INS15_ILi2ELi4ELi3EEES18_NSW_INS5_IJS19_SE_EEENS5_IJSE_SB_EEEEEEENS4_39AutoVectorizingCopyWithAssumedAlignmentILi128EEENS4_14SM90_TMA_STOREES21_S23_S23_EEEvvEEEEvNT_6ParamsE --------------------------
	.section	.nv.shared._ZN7cutlass13device_kernelINS_4gemm6kernel13GemmUniversalIN4cute5tupleIJiiiiEEENS1_10collective13CollectiveMmaINS1_35MainloopSm100TmaUmmaWarpSpecializedILi5ELi2ELi4ENS5_IJNS4_1CILi1EEESB_SB_EEEEENS5_IJNSA_ILi64EEENSA_ILi256EEENSA_ILi128EEEEEENS_12float_e5m2_tENS5_IJlSB_lEEESI_SJ_NS4_8TiledMMAINS4_8MMA_AtomIJNS4_10MMA_TraitsINS4_19SM100_MMA_F8F6F4_SSEJSI_SI_fSE_SF_NS4_17integral_constantINS4_4UMMA5MajorELSQ_0EEESR_NSO_INSP_7ScaleInELSS_0EEEST_EEEEEENS4_6LayoutISC_NS5_IJNSA_ILi0EEESX_SX_EEEEENS5_IJNS4_10UnderscoreES10_S10_EEEEENS4_13SM90_TMA_LOADENS4_14ComposedLayoutINS4_7SwizzleILi3ELi4ELi3EEENS4_18smem_ptr_flag_bitsILi8EEENSW_INS5_IJNSA_ILi8EEESG_EEENS5_IJSG_SB_EEEEEEEvNS4_8identityES13_S1D_vS1E_EENS_8epilogue10collective18CollectiveEpilogueINS1G_23Sm100TmaWarpSpecializedILi4ELi2ELi32ELb0ELb0EEEJSH_NS5_IJNSW_ISE_SB_EES1L_EEESI_SJ_SI_SJ_NS1G_6fusion15FusionCallbacksIS1K_NS1N_17LinearCombinationISI_fSI_fLNS_15FloatRoundStyleE2EEESH_S1M_JEEENS4_5SM1004TMEM4LOAD26SM100_TMEM_LOAD_16dp32b32xES13_NS14_INS15_ILi2ELi4ELi3EEES18_NSW_INS5_IJS19_SE_EEENS5_IJSE_SB_EEEEEEENS4_39AutoVectorizingCopyWithAssumedAlignmentILi128EEENS4_14SM90_TMA_STOREES21_S23_S23_EEEvvEEEEvNT_6ParamsE,"aw",@nobits
	.sectionflags	@""
	.align	16
	.zero		1024


//--------------------- .nv.shared.reserved.0     --------------------------
	.section	.nv.shared.reserved.0,"aw",@nobits
	.weak		__nv_reservedSMEM_offset_0_alias
	.size		__nv_reservedSMEM_offset_0_alias, 0, 64
	.other		__nv_reservedSMEM_offset_0_alias,@"STO_CUDA_RESERVED_SHARED STV_DEFAULT"
__nv_reservedSMEM_offset_0_alias:
	.zero		0
.nv.shared.reserved.0:
	.zero		64
	.weak		__nv_reservedSMEM_tcgen05_partition
	.type		__nv_reservedSMEM_tcgen05_partition,@object
	.size		__nv_reservedSMEM_tcgen05_partition,(.L_0 - __nv_reservedSMEM_tcgen05_partition)
__nv_reservedSMEM_tcgen05_partition:
	.zero		32
.L_0:


//--------------------- .nv.global                --------------------------
	.section	.nv.global,"aw",@nobits
.nv.global:
	.type		_ZN40_INTERNAL_bd64ee00_4_k_cu_7614b4df_342114cute1_E,@object
	.size		_ZN40_INTERNAL_bd64ee00_4_k_cu_7614b4df_342114cute1_E,(_ZN40_INTERNAL_bd64ee00_4_k_cu_7614b4df_342114cuda3std3__45__cpo6cbeginE - _ZN40_INTERNAL_bd64ee00_4_k_cu_7614b4df_342114cute1_E)
_ZN40_INTERNAL_bd64ee00_4_k_cu_7614b4df_342114cute1_E:
	.zero		1
	.type		_ZN40_INTERNAL_bd64ee00_4_k_cu_7614b4df_342114cuda3std3__45__cpo6cbeginE,@object
	.size		_ZN40_INTERNAL_bd64ee00_4_k_cu_7614b4df_342114cuda3std3__45__cpo6cbeginE,(_ZN40_INTERNAL_bd64ee00_4_k_cu_7614b4df_342114cuda3std3__48in_placeE - _ZN40_INTERNAL_bd64ee00_4_k_cu_7614b4df_342114cuda3std3__45__cpo6cbeginE)
_ZN40_INTERNAL_bd64ee00_4_k_cu_7614b4df_342114cuda3std3__45__cpo6cbeginE:
	.zero		1
	.type		_ZN40_INTERNAL_bd64ee00_4_k_cu_7614b4df_342114cuda3std3__48in_placeE,@object
	.size		_ZN40_INTERNAL_bd64ee00_4_k_cu_7614b4df_342114cuda3std3__48in_placeE,(_ZN40_INTERNAL_bd64ee00_4_k_cu_7614b4df_342114cuda3std6ranges3__45__cpo9iter_moveE - _ZN40_INTERNAL_bd64ee00_4_k_cu_7614b4df_342114cuda3std3__48in_placeE)
_ZN40_INTERNAL_bd64ee00_4_k_cu_7614b4df_342114cuda3std3__48in_placeE:
	.zero		1
	.type		_ZN40_INTERNAL_bd64ee00_4_k_cu_7614b4df_342114cuda3std6ranges3__45__cpo9iter_moveE,@object
	.size		_ZN40_INTERNAL_bd64ee00_4_k_cu_7614b4df_342114cuda3std6ranges3__45__cpo9iter_moveE,(_ZN40_INTERNAL_bd64ee00_4_k_cu_7614b4df_342114cuda3std3__45__cpo5beginE - _ZN40_INTERNAL_bd64ee00_4_k_cu_7614b4df_342114cuda3std6ranges3__45__cpo9iter_moveE)
_ZN40_INTERNAL_bd64ee00_4_k_cu_7614b4df_342114cuda3std6ranges3__45__cpo9iter_moveE:
	.zero		1
	.type		_ZN40_INTERNAL_bd64ee00_4_k_cu_7614b4df_342114cuda3std3__45__cpo5beginE,@object
	.size		_ZN40_INTERNAL_bd64ee00_4_k_cu_7614b4df_342114cuda3std3__45__cpo5beginE,(_ZN40_INTERNAL_bd64ee00_4_k_cu_7614b4df_342114cuda3std3__442_GLOBAL__N__bd64ee00_4_k_cu_7614b4df_342116ignoreE - _ZN40_INTERNAL_bd64ee00_4_k_cu_7614b4df_342114cuda3std3__45__cpo5beginE)
_ZN40_INTERNAL_bd64ee00_4_k_cu_7614b4df_342114cuda3std3__45__cpo5beginE:
	.zero		1
	.type		_ZN40_INTERNAL_bd64ee00_4_k_cu_7614b4df_342114cuda3std3__442_GLOBAL__N__bd64ee00_4_k_cu_7614b4df_342116ignoreE,@object
	.size		_ZN40_INTERNAL_bd64ee00_4_k_cu_7614b4df_342114cuda3std3__442_GLOBAL__N__bd64ee00_4_k_cu_7614b4df_342116ignoreE,(_ZN40_INTERNAL_bd64ee00_4_k_cu_7614b4df_342114cute7productE - _ZN40_INTERNAL_bd64ee00_4_k_cu_7614b4df_342114cuda3std3__442_GLOBAL__N__bd64ee00_4_k_cu_7614b4df_342116ignoreE)
_ZN40_INTERNAL_bd64ee00_4_k_cu_7614b4df_342114cuda3std3__442_GLOBAL__N__bd64ee00_4_k_cu_7614b4df_342116ignoreE:
	.zero		1
	.type		_ZN40_INTERNAL_bd64ee00_4_k_cu_7614b4df_342114cute7productE,@object
	.size		_ZN40_INTERNAL_bd64ee00_4_k_cu_7614b4df_342114cute7productE,(_ZN40_INTERNAL_bd64ee00_4_k_cu_7614b4df_342114cuda3std3__45__cpo3endE - _ZN40_INTERNAL_bd64ee00_4_k_cu_7614b4df_342114cute7productE)
_ZN40_INTERNAL_bd64ee00_4_k_cu_7614b4df_342114cute7productE:
	.zero		1
	.type		_ZN40_INTERNAL_bd64ee00_4_k_cu_7614b4df_342114cuda3std3__45__cpo3endE,@object
	.size		_ZN40_INTERNAL_bd64ee00_4_k_cu_7614b4df_342114cuda3std3__45__cpo3endE,(_ZN40_INTERNAL_bd64ee00_4_k_cu_7614b4df_342114cuda3std3__419piecewise_constructE - _ZN40_INTERNAL_bd64ee00_4_k_cu_7614b4df_342114cuda3std3__45__cpo3endE)
_ZN40_INTERNAL_bd64ee00_4_k_cu_7614b4df_342114cuda3std3__45__cpo3endE:
	.zero		1
	.type		_ZN40_INTERNAL_bd64ee00_4_k_cu_7614b4df_342114cuda3std3__419piecewise_constructE,@object
	.size		_ZN40_INTERNAL_bd64ee00_4_k_cu_7614b4df_342114cuda3std3__419piecewise_constructE,(_ZN40_INTERNAL_bd64ee00_4_k_cu_7614b4df_342114cuda3std3__45__cpo4cendE - _ZN40_INTERNAL_bd64ee00_4_k_cu_7614b4df_342114cuda3std3__419piecewise_constructE)
_ZN40_INTERNAL_bd64ee00_4_k_cu_7614b4df_342114cuda3std3__419piecewise_constructE:
	.zero		1
	.type		_ZN40_INTERNAL_bd64ee00_4_k_cu_7614b4df_342114cuda3std3__45__cpo4cendE,@object
	.size		_ZN40_INTERNAL_bd64ee00_4_k_cu_7614b4df_342114cuda3std3__45__cpo4cendE,(_ZN40_INTERNAL_bd64ee00_4_k_cu_7614b4df_342114cuda3std6ranges3__45__cpo4swapE - _ZN40_INTERNAL_bd64ee00_4_k_cu_7614b4df_342114cuda3std3__45__cpo4cendE)
_ZN40_INTERNAL_bd64ee00_4_k_cu_7614b4df_342114cuda3std3__45__cpo4cendE:
	.zero		1
	.type		_ZN40_INTERNAL_bd64ee00_4_k_cu_7614b4df_342114cuda3std6ranges3__45__cpo4swapE,@object
	.size		_ZN40_INTERNAL_bd64ee00_4_k_cu_7614b4df_342114cuda3std6ranges3__45__cpo4swapE,(.L_11 - _ZN40_INTERNAL_bd64ee00_4_k_cu_7614b4df_342114cuda3std6ranges3__45__cpo4swapE)
_ZN40_INTERNAL_bd64ee00_4_k_cu_7614b4df_342114cuda3std6ranges3__45__cpo4swapE:
	.zero		1
.L_11:


//--------------------- .nv.constant0._ZN7cutlass13device_kernelINS_4gemm6kernel13GemmUniversalIN4cute5tupleIJiiiiEEENS1_10collective13CollectiveMmaINS1_35MainloopSm100TmaUmmaWarpSpecializedILi5ELi2ELi4ENS5_IJNS4_1CILi1EEESB_SB_EEEEENS5_IJNSA_ILi64EEENSA_ILi256EEENSA_ILi128EEEEEENS_12float_e5m2_tENS5_IJlSB_lEEESI_SJ_NS4_8TiledMMAINS4_8MMA_AtomIJNS4_10MMA_TraitsINS4_19SM100_MMA_F8F6F4_SSEJSI_SI_fSE_SF_NS4_17integral_constantINS4_4UMMA5MajorELSQ_0EEESR_NSO_INSP_7ScaleInELSS_0EEEST_EEEEEENS4_6LayoutISC_NS5_IJNSA_ILi0EEESX_SX_EEEEENS5_IJNS4_10UnderscoreES10_S10_EEEEENS4_13SM90_TMA_LOADENS4_14ComposedLayoutINS4_7SwizzleILi3ELi4ELi3EEENS4_18smem_ptr_flag_bitsILi8EEENSW_INS5_IJNSA_ILi8EEESG_EEENS5_IJSG_SB_EEEEEEEvNS4_8identityES13_S1D_vS1E_EENS_8epilogue10collective18CollectiveEpilogueINS1G_23Sm100TmaWarpSpecializedILi4ELi2ELi32ELb0ELb0EEEJSH_NS5_IJNSW_ISE_SB_EES1L_EEESI_SJ_SI_SJ_NS1G_6fusion15FusionCallbacksIS1K_NS1N_17LinearCombinationISI_fSI_fLNS_15FloatRoundStyleE2EEESH_S1M_JEEENS4_5SM1004TMEM4LOAD26SM100_TMEM_LOAD_16dp32b32xES13_NS14_INS15_ILi2ELi4ELi3EEES18_NSW_INS5_IJS19_SE_EEENS5_IJSE_SB_EEEEEEENS4_39AutoVectorizingCopyWithAssumedAlignmentILi128EEENS4_14SM90_TMA_STOREES21_S23_S23_EEEvvEEEEvNT_6ParamsE --------------------------
	.section	.nv.constant0._ZN7cutlass13device_kernelINS_4gemm6kernel13GemmUniversalIN4cute5tupleIJiiiiEEENS1_10collective13CollectiveMmaINS1_35MainloopSm100TmaUmmaWarpSpecializedILi5ELi2ELi4ENS5_IJNS4_1CILi1EEESB_SB_EEEEENS5_IJNSA_ILi64EEENSA_ILi256EEENSA_ILi128EEEEEENS_12float_e5m2_tENS5_IJlSB_lEEESI_SJ_NS4_8TiledMMAINS4_8MMA_AtomIJNS4_10MMA_TraitsINS4_19SM100_MMA_F8F6F4_SSEJSI_SI_fSE_SF_NS4_17integral_constantINS4_4UMMA5MajorELSQ_0EEESR_NSO_INSP_7ScaleInELSS_0EEEST_EEEEEENS4_6LayoutISC_NS5_IJNSA_ILi0EEESX_SX_EEEEENS5_IJNS4_10UnderscoreES10_S10_EEEEENS4_13SM90_TMA_LOADENS4_14ComposedLayoutINS4_7SwizzleILi3ELi4ELi3EEENS4_18smem_ptr_flag_bitsILi8EEENSW_INS5_IJNSA_ILi8EEESG_EEENS5_IJSG_SB_EEEEEEEvNS4_8identityES13_S1D_vS1E_EENS_8epilogue10collective18CollectiveEpilogueINS1G_23Sm100TmaWarpSpecializedILi4ELi2ELi32ELb0ELb0EEEJSH_NS5_IJNSW_ISE_SB_EES1L_EEESI_SJ_SI_SJ_NS1G_6fusion15FusionCallbacksIS1K_NS1N_17LinearCombinationISI_fSI_fLNS_15FloatRoundStyleE2EEESH_S1M_JEEENS4_5SM1004TMEM4LOAD26SM100_TMEM_LOAD_16dp32b32xES13_NS14_INS15_ILi2ELi4ELi3EEES18_NSW_INS5_IJS19_SE_EEENS5_IJSE_SB_EEEEEEENS4_39AutoVectorizingCopyWithAssumedAlignmentILi128EEENS4_14SM90_TMA_STOREES21_S23_S23_EEEvvEEEEvNT_6ParamsE,"a",@progbits
	.sectionflags	@""
	.align	4
.nv.constant0._ZN7cutlass13device_kernelINS_4gemm6kernel13GemmUniversalIN4cute5tupleIJiiiiEEENS1_10collective13CollectiveMmaINS1_35MainloopSm100TmaUmmaWarpSpecializedILi5ELi2ELi4ENS5_IJNS4_1CILi1EEESB_SB_EEEEENS5_IJNSA_ILi64EEENSA_ILi256EEENSA_ILi128EEEEEENS_12float_e5m2_tENS5_IJlSB_lEEESI_SJ_NS4_8TiledMMAINS4_8MMA_AtomIJNS4_10MMA_TraitsINS4_19SM100_MMA_F8F6F4_SSEJSI_SI_fSE_SF_NS4_17integral_constantINS4_4UMMA5MajorELSQ_0EEESR_NSO_INSP_7ScaleInELSS_0EEEST_EEEEEENS4_6LayoutISC_NS5_IJNSA_ILi0EEESX_SX_EEEEENS5_IJNS4_10UnderscoreES10_S10_EEEEENS4_13SM90_TMA_LOADENS4_14ComposedLayoutINS4_7SwizzleILi3ELi4ELi3EEENS4_18smem_ptr_flag_bitsILi8EEENSW_INS5_IJNSA_ILi8EEESG_EEENS5_IJSG_SB_EEEEEEEvNS4_8identityES13_S1D_vS1E_EENS_8epilogue10collective18CollectiveEpilogueINS1G_23Sm100TmaWarpSpecializedILi4ELi2ELi32ELb0ELb0EEEJSH_NS5_IJNSW_ISE_SB_EES1L_EEESI_SJ_SI_SJ_NS1G_6fusion15FusionCallbacksIS1K_NS1N_17LinearCombinationISI_fSI_fLNS_15FloatRoundStyleE2EEESH_S1M_JEEENS4_5SM1004TMEM4LOAD26SM100_TMEM_LOAD_16dp32b32xES13_NS14_INS15_ILi2ELi4ELi3EEES18_NSW_INS5_IJS19_SE_EEENS5_IJSE_SB_EEEEEEENS4_39AutoVectorizingCopyWithAssumedAlignmentILi128EEENS4_14SM90_TMA_STOREES21_S23_S23_EEEvvEEEEvNT_6ParamsE:
	.zero		2944


//--------------------- SYMBOLS --------------------------

	.type		.nv.reservedSmem.offset0,@object
	.size		.nv.reservedSmem.offset0,0x4
	.type		.nv.reservedSmem.cap,@object
	.size		.nv.reservedSmem.cap,0x4
	.type		__assertfail,@function
